// auto-generated by cutlass_sweep.gemm — config: {"arch": "sm_100", "cluster_m": 1, "cluster_n": 2, "dtype": "mxfp8_e4m3", "dtype_b": "mxfp8_e4m3", "layout": "nt", "stages": 0, "tile_k": 128, "tile_m": 128, "tile_n": 64}
#include "cutlass/cutlass.h"
#include "cutlass/gemm/collective/collective_builder.hpp"
#include "cutlass/gemm/device/gemm_universal_adapter.h"
#include "cutlass/gemm/kernel/gemm_universal.hpp"
#include "cutlass/epilogue/collective/collective_builder.hpp"

using ElemA = cutlass::mx_float8_t<cutlass::float_e4m3_t>;
using ElemB = cutlass::mx_float8_t<cutlass::float_e4m3_t>;
using ElemCD = cutlass::bfloat16_t;
using Acc  = float;
using TileShape    = cute::Shape<cute::_128, cute::_64, cute::_128>;
using ClusterShape = cute::Shape<cute::_1, cute::_2, cute::_1>;

using CollectiveEpilogue = typename cutlass::epilogue::collective::CollectiveBuilder<
    cutlass::arch::Sm100, cutlass::arch::OpClassTensorOp,
    TileShape, ClusterShape,
    cutlass::epilogue::collective::EpilogueTileAuto,
    Acc, Acc,
    ElemCD, cutlass::layout::RowMajor, 128 / cutlass::sizeof_bits<ElemCD>::value,
    ElemCD, cutlass::layout::RowMajor, 128 / cutlass::sizeof_bits<ElemCD>::value,
    cutlass::epilogue::collective::EpilogueScheduleAuto
  >::CollectiveOp;

using CollectiveMainloop = typename cutlass::gemm::collective::CollectiveBuilder<
    cutlass::arch::Sm100, cutlass::arch::OpClassBlockScaledTensorOp,
    ElemA, cutlass::layout::RowMajor, 32,
    ElemB, cutlass::layout::ColumnMajor, 32,
    Acc,
    TileShape, ClusterShape,
    cutlass::gemm::collective::StageCountAutoCarveout<static_cast<int>(sizeof(typename CollectiveEpilogue::SharedStorage))>,
    cutlass::gemm::collective::KernelScheduleAuto
  >::CollectiveOp;

using GemmKernel = cutlass::gemm::kernel::GemmUniversal<
    cute::Shape<int,int,int,int>,
    CollectiveMainloop,
    CollectiveEpilogue
>;
using Gemm = cutlass::gemm::device::GemmUniversalAdapter<GemmKernel>;

// Force the device kernel symbol into the cubin without needing a host main.
auto* _anchor = &cutlass::device_kernel<GemmKernel>;


// ===== COMPILED SASS (sm_100a) =====

	.target	sm_100a

	.elftype	@"ET_EXEC"


//--------------------- .note.nv.tkinfo           --------------------------
	.section	.note.nv.tkinfo,"",@"SHT_NOTE"
	.sectionflags	@"SHF_NOTE_NV_TKINFO"
	.tkinfo
        /*0018*/ 	.word	0x00000002
        /*0030*/ 	.string	""
        /*0030*/ 	.string	"ptxas"
        /*0030*/ 	.string	"Cuda compilation tools, release 13.0, V13.0.88"
        /*0030*/ 	.string	"Build cuda_13.0.r13.0/compiler.36424714_0"
        /*0030*/ 	.string	"-arch sm_100a -m 64 "



//--------------------- .note.nv.cuinfo           --------------------------
	.section	.note.nv.cuinfo,"",@"SHT_NOTE"
	.sectionflags	@"SHF_NOTE_NV_CUINFO"
        /*0018*/ 	.short	0x0002
        /*001a*/ 	.short	0x0064
        /*001c*/ 	.short	0x0082
	.zero		2


//--------------------- .nv.info                  --------------------------
	.section	.nv.info,"",@"SHT_CUDA_INFO"
	.align	4


	//----- nvinfo : EIATTR_REGCOUNT
	.align		4
        /*0000*/ 	.byte	0x04, 0x2f
        /*0002*/ 	.short	(.L_19 - .L_18)
	.align		4
.L_18:
        /*0004*/ 	.word	index@(_ZN7cutlass13device_kernelINS_4gemm6kernel13GemmUniversalIN4cute5tupleIJiiiiEEENS1_10collective13CollectiveMmaINS1_46MainloopSm100TmaUmmaWarpSpecializedBlockScaledILi8ELi2ELi2ENS5_IJNS4_1CILi1EEENSA_ILi2EEESB_EEEEENS5_IJNSA_ILi128EEENSA_ILi64EEESF_EEENS5_IJNS_12float_e4m3_tENS_13float_ue8m0_tEEEENS5_IJNS5_IJlSB_lEEENS4_6LayoutINS5_IJNS5_IJNS5_IJNSA_ILi32EEENSA_ILi4EEEEEEiEEESQ_NS5_IJSB_iEEEEEENS5_IJNS5_IJNS5_IJNSA_ILi16EEESO_EEEiEEENS5_IJNS5_IJNSA_ILi0EEESB_EEENSA_ILi512EEEEEENS5_IJSW_iEEEEEEEEEEESK_S13_NS4_8TiledMMAINS4_8MMA_AtomIJNS4_21SM100_MMA_MXF8F6F4_SSISI_SI_fSJ_Li128ELi64ELNS4_4UMMA5MajorE0ELS18_0ELNS17_7ScaleInE0ELS19_0EEEEEENSM_INS5_IJSB_SB_SB_EEENS5_IJSW_SW_SW_EEEEENS5_IJNS4_10UnderscoreES1F_S1F_EEEEENS5_IJNS4_23SM90_TMA_LOAD_MULTICASTES1I_EEENS5_IJNS4_14ComposedLayoutINS4_7SwizzleILi3ELi4ELi3EEENS4_18smem_ptr_flag_bitsILi8EEENSM_INS5_IJNSA_ILi8EEESF_EEENS5_IJSF_SB_EEEEEEENSM_INS5_IJNS5_IJNS5_IJSP_SB_EEENS5_IJSN_SB_EEEEEESB_NS5_IJSO_SB_EEEEEENS5_IJNS5_IJNS5_IJSU_SY_EEESX_EEESW_NS5_IJSB_SY_EEEEEEEEEEEvNS4_8identityENS5_IJNS4_13SM90_TMA_LOADES26_EEES24_vS25_EENS_8epilogue10collective18CollectiveEpilogueINS29_23Sm100TmaWarpSpecializedILi3ELi2ELi32ELb1ELb0EEEJSH_NS5_IJNSM_ISF_SB_EENSM_ISN_SB_EEEEENS_10bfloat16_tESL_S2H_SL_NS29_6fusion15FusionCallbacksIS2D_NS2I_17LinearCombinationIS2H_fS2H_fLNS_15FloatRoundStyleE2EEESH_S2G_JEEENS4_5SM1004TMEM4LOAD26SM100_TMEM_LOAD_32dp32b32xES26_NS1K_INS1L_ILi2ELi4ELi3EEENS1N_ILi16EEENSM_INS5_IJS1P_SN_EEES1V_EEEENS4_39AutoVectorizingCopyWithAssumedAlignmentILi128EEENS4_14SM90_TMA_STOREES2W_S2Y_S2Y_EEEvvEEEEvNT_6ParamsE)
        /*0008*/ 	.word	0x0000006f


	//----- nvinfo : EIATTR_FRAME_SIZE
	.align		4
.L_19:
        /*000c*/ 	.byte	0x04, 0x11
        /*000e*/ 	.short	(.L_21 - .L_20)
	.align		4
.L_20:
        /*0010*/ 	.word	index@($__internal_2_$__cuda_sm10x_tcgen05_guardrail_trap_unallocated_columns_being_dealloced)
        /*0014*/ 	.word	0x00000000


	//----- nvinfo : EIATTR_FRAME_SIZE
	.align		4
.L_21:
        /*0018*/ 	.byte	0x04, 0x11
        /*001a*/ 	.short	(.L_23 - .L_22)
	.align		4
.L_22:
        /*001c*/ 	.word	index@($__internal_1_$__cuda_sm10x_tcgen05_guardrail_trap_phase_invalid_during_alloc)
        /*0020*/ 	.word	0x00000000


	//----- nvinfo : EIATTR_FRAME_SIZE
	.align		4
.L_23:
        /*0024*/ 	.byte	0x04, 0x11
        /*0026*/ 	.short	(.L_25 - .L_24)
	.align		4
.L_24:
        /*0028*/ 	.word	index@($__internal_0_$__cuda_sm10x_tcgen05_guardrail_trap_col_being_dealloced_not_returned_by_alloc)
        /*002c*/ 	.word	0x00000000


	//----- nvinfo : EIATTR_FRAME_SIZE
	.align		4
.L_25:
        /*0030*/ 	.byte	0x04, 0x11
        /*0032*/ 	.short	(.L_27 - .L_26)
	.align		4
.L_26:
        /*0034*/ 	.word	index@(_ZN7cutlass13device_kernelINS_4gemm6kernel13GemmUniversalIN4cute5tupleIJiiiiEEENS1_10collective13CollectiveMmaINS1_46MainloopSm100TmaUmmaWarpSpecializedBlockScaledILi8ELi2ELi2ENS5_IJNS4_1CILi1EEENSA_ILi2EEESB_EEEEENS5_IJNSA_ILi128EEENSA_ILi64EEESF_EEENS5_IJNS_12float_e4m3_tENS_13float_ue8m0_tEEEENS5_IJNS5_IJlSB_lEEENS4_6LayoutINS5_IJNS5_IJNS5_IJNSA_ILi32EEENSA_ILi4EEEEEEiEEESQ_NS5_IJSB_iEEEEEENS5_IJNS5_IJNS5_IJNSA_ILi16EEESO_EEEiEEENS5_IJNS5_IJNSA_ILi0EEESB_EEENSA_ILi512EEEEEENS5_IJSW_iEEEEEEEEEEESK_S13_NS4_8TiledMMAINS4_8MMA_AtomIJNS4_21SM100_MMA_MXF8F6F4_SSISI_SI_fSJ_Li128ELi64ELNS4_4UMMA5MajorE0ELS18_0ELNS17_7ScaleInE0ELS19_0EEEEEENSM_INS5_IJSB_SB_SB_EEENS5_IJSW_SW_SW_EEEEENS5_IJNS4_10UnderscoreES1F_S1F_EEEEENS5_IJNS4_23SM90_TMA_LOAD_MULTICASTES1I_EEENS5_IJNS4_14ComposedLayoutINS4_7SwizzleILi3ELi4ELi3EEENS4_18smem_ptr_flag_bitsILi8EEENSM_INS5_IJNSA_ILi8EEESF_EEENS5_IJSF_SB_EEEEEEENSM_INS5_IJNS5_IJNS5_IJSP_SB_EEENS5_IJSN_SB_EEEEEESB_NS5_IJSO_SB_EEEEEENS5_IJNS5_IJNS5_IJSU_SY_EEESX_EEESW_NS5_IJSB_SY_EEEEEEEEEEEvNS4_8identityENS5_IJNS4_13SM90_TMA_LOADES26_EEES24_vS25_EENS_8epilogue10collective18CollectiveEpilogueINS29_23Sm100TmaWarpSpecializedILi3ELi2ELi32ELb1ELb0EEEJSH_NS5_IJNSM_ISF_SB_EENSM_ISN_SB_EEEEENS_10bfloat16_tESL_S2H_SL_NS29_6fusion15FusionCallbacksIS2D_NS2I_17LinearCombinationIS2H_fS2H_fLNS_15FloatRoundStyleE2EEESH_S2G_JEEENS4_5SM1004TMEM4LOAD26SM100_TMEM_LOAD_32dp32b32xES26_NS1K_INS1L_ILi2ELi4ELi3EEENS1N_ILi16EEENSM_INS5_IJS1P_SN_EEES1V_EEEENS4_39AutoVectorizingCopyWithAssumedAlignmentILi128EEENS4_14SM90_TMA_STOREES2W_S2Y_S2Y_EEEvvEEEEvNT_6ParamsE)
        /*0038*/ 	.word	0x00000000


	//----- nvinfo : EIATTR_MIN_STACK_SIZE
	.align		4
.L_27:
        /*003c*/ 	.byte	0x04, 0x12
        /*003e*/ 	.short	(.L_29 - .L_28)
	.align		4
.L_28:
        /*0040*/ 	.word	index@(_ZN7cutlass13device_kernelINS_4gemm6kernel13GemmUniversalIN4cute5tupleIJiiiiEEENS1_10collective13CollectiveMmaINS1_46MainloopSm100TmaUmmaWarpSpecializedBlockScaledILi8ELi2ELi2ENS5_IJNS4_1CILi1EEENSA_ILi2EEESB_EEEEENS5_IJNSA_ILi128EEENSA_ILi64EEESF_EEENS5_IJNS_12float_e4m3_tENS_13float_ue8m0_tEEEENS5_IJNS5_IJlSB_lEEENS4_6LayoutINS5_IJNS5_IJNS5_IJNSA_ILi32EEENSA_ILi4EEEEEEiEEESQ_NS5_IJSB_iEEEEEENS5_IJNS5_IJNS5_IJNSA_ILi16EEESO_EEEiEEENS5_IJNS5_IJNSA_ILi0EEESB_EEENSA_ILi512EEEEEENS5_IJSW_iEEEEEEEEEEESK_S13_NS4_8TiledMMAINS4_8MMA_AtomIJNS4_21SM100_MMA_MXF8F6F4_SSISI_SI_fSJ_Li128ELi64ELNS4_4UMMA5MajorE0ELS18_0ELNS17_7ScaleInE0ELS19_0EEEEEENSM_INS5_IJSB_SB_SB_EEENS5_IJSW_SW_SW_EEEEENS5_IJNS4_10UnderscoreES1F_S1F_EEEEENS5_IJNS4_23SM90_TMA_LOAD_MULTICASTES1I_EEENS5_IJNS4_14ComposedLayoutINS4_7SwizzleILi3ELi4ELi3EEENS4_18smem_ptr_flag_bitsILi8EEENSM_INS5_IJNSA_ILi8EEESF_EEENS5_IJSF_SB_EEEEEEENSM_INS5_IJNS5_IJNS5_IJSP_SB_EEENS5_IJSN_SB_EEEEEESB_NS5_IJSO_SB_EEEEEENS5_IJNS5_IJNS5_IJSU_SY_EEESX_EEESW_NS5_IJSB_SY_EEEEEEEEEEEvNS4_8identityENS5_IJNS4_13SM90_TMA_LOADES26_EEES24_vS25_EENS_8epilogue10collective18CollectiveEpilogueINS29_23Sm100TmaWarpSpecializedILi3ELi2ELi32ELb1ELb0EEEJSH_NS5_IJNSM_ISF_SB_EENSM_ISN_SB_EEEEENS_10bfloat16_tESL_S2H_SL_NS29_6fusion15FusionCallbacksIS2D_NS2I_17LinearCombinationIS2H_fS2H_fLNS_15FloatRoundStyleE2EEESH_S2G_JEEENS4_5SM1004TMEM4LOAD26SM100_TMEM_LOAD_32dp32b32xES26_NS1K_INS1L_ILi2ELi4ELi3EEENS1N_ILi16EEENSM_INS5_IJS1P_SN_EEES1V_EEEENS4_39AutoVectorizingCopyWithAssumedAlignmentILi128EEENS4_14SM90_TMA_STOREES2W_S2Y_S2Y_EEEvvEEEEvNT_6ParamsE)
        /*0044*/ 	.word	0x00000000
.L_29:


//--------------------- .nv.compat                --------------------------
	.section	.nv.compat,"",@"SHT_CUDA_COMPAT_INFO"
	.align	4
        /*0000*/ 	.byte	0x02, 0x09, 0x01, 0x00, 0x02, 0x02, 0x02, 0x00, 0x02, 0x05, 0x05, 0x00, 0x03, 0x07, 0x01, 0x01
        /*0010*/ 	.byte	0x02, 0x03, 0x01, 0x00, 0x02, 0x06, 0x01, 0x00, 0x04, 0x0b, 0x08, 0x00, 0x09, 0x00, 0x00, 0x00
        /*0020*/ 	.byte	0x00, 0x00, 0x00, 0x00


//--------------------- .nv.info._ZN7cutlass13device_kernelINS_4gemm6kernel13GemmUniversalIN4cute5tupleIJiiiiEEENS1_10collective13CollectiveMmaINS1_46MainloopSm100TmaUmmaWarpSpecializedBlockScaledILi8ELi2ELi2ENS5_IJNS4_1CILi1EEENSA_ILi2EEESB_EEEEENS5_IJNSA_ILi128EEENSA_ILi64EEESF_EEENS5_IJNS_12float_e4m3_tENS_13float_ue8m0_tEEEENS5_IJNS5_IJlSB_lEEENS4_6LayoutINS5_IJNS5_IJNS5_IJNSA_ILi32EEENSA_ILi4EEEEEEiEEESQ_NS5_IJSB_iEEEEEENS5_IJNS5_IJNS5_IJNSA_ILi16EEESO_EEEiEEENS5_IJNS5_IJNSA_ILi0EEESB_EEENSA_ILi512EEEEEENS5_IJSW_iEEEEEEEEEEESK_S13_NS4_8TiledMMAINS4_8MMA_AtomIJNS4_21SM100_MMA_MXF8F6F4_SSISI_SI_fSJ_Li128ELi64ELNS4_4UMMA5MajorE0ELS18_0ELNS17_7ScaleInE0ELS19_0EEEEEENSM_INS5_IJSB_SB_SB_EEENS5_IJSW_SW_SW_EEEEENS5_IJNS4_10UnderscoreES1F_S1F_EEEEENS5_IJNS4_23SM90_TMA_LOAD_MULTICASTES1I_EEENS5_IJNS4_14ComposedLayoutINS4_7SwizzleILi3ELi4ELi3EEENS4_18smem_ptr_flag_bitsILi8EEENSM_INS5_IJNSA_ILi8EEESF_EEENS5_IJSF_SB_EEEEEEENSM_INS5_IJNS5_IJNS5_IJSP_SB_EEENS5_IJSN_SB_EEEEEESB_NS5_IJSO_SB_EEEEEENS5_IJNS5_IJNS5_IJSU_SY_EEESX_EEESW_NS5_IJSB_SY_EEEEEEEEEEEvNS4_8identityENS5_IJNS4_13SM90_TMA_LOADES26_EEES24_vS25_EENS_8epilogue10collective18CollectiveEpilogueINS29_23Sm100TmaWarpSpecializedILi3ELi2ELi32ELb1ELb0EEEJSH_NS5_IJNSM_ISF_SB_EENSM_ISN_SB_EEEEENS_10bfloat16_tESL_S2H_SL_NS29_6fusion15FusionCallbacksIS2D_NS2I_17LinearCombinationIS2H_fS2H_fLNS_15FloatRoundStyleE2EEESH_S2G_JEEENS4_5SM1004TMEM4LOAD26SM100_TMEM_LOAD_32dp32b32xES26_NS1K_INS1L_ILi2ELi4ELi3EEENS1N_ILi16EEENSM_INS5_IJS1P_SN_EEES1V_EEEENS4_39AutoVectorizingCopyWithAssumedAlignmentILi128EEENS4_14SM90_TMA_STOREES2W_S2Y_S2Y_EEEvvEEEEvNT_6ParamsE --------------------------
	.section	.nv.info._ZN7cutlass13device_kernelINS_4gemm6kernel13GemmUniversalIN4cute5tupleIJiiiiEEENS1_10collective13CollectiveMmaINS1_46MainloopSm100TmaUmmaWarpSpecializedBlockScaledILi8ELi2ELi2ENS5_IJNS4_1CILi1EEENSA_ILi2EEESB_EEEEENS5_IJNSA_ILi128EEENSA_ILi64EEESF_EEENS5_IJNS_12float_e4m3_tENS_13float_ue8m0_tEEEENS5_IJNS5_IJlSB_lEEENS4_6LayoutINS5_IJNS5_IJNS5_IJNSA_ILi32EEENSA_ILi4EEEEEEiEEESQ_NS5_IJSB_iEEEEEENS5_IJNS5_IJNS5_IJNSA_ILi16EEESO_EEEiEEENS5_IJNS5_IJNSA_ILi0EEESB_EEENSA_ILi512EEEEEENS5_IJSW_iEEEEEEEEEEESK_S13_NS4_8TiledMMAINS4_8MMA_AtomIJNS4_21SM100_MMA_MXF8F6F4_SSISI_SI_fSJ_Li128ELi64ELNS4_4UMMA5MajorE0ELS18_0ELNS17_7ScaleInE0ELS19_0EEEEEENSM_INS5_IJSB_SB_SB_EEENS5_IJSW_SW_SW_EEEEENS5_IJNS4_10UnderscoreES1F_S1F_EEEEENS5_IJNS4_23SM90_TMA_LOAD_MULTICASTES1I_EEENS5_IJNS4_14ComposedLayoutINS4_7SwizzleILi3ELi4ELi3EEENS4_18smem_ptr_flag_bitsILi8EEENSM_INS5_IJNSA_ILi8EEESF_EEENS5_IJSF_SB_EEEEEEENSM_INS5_IJNS5_IJNS5_IJSP_SB_EEENS5_IJSN_SB_EEEEEESB_NS5_IJSO_SB_EEEEEENS5_IJNS5_IJNS5_IJSU_SY_EEESX_EEESW_NS5_IJSB_SY_EEEEEEEEEEEvNS4_8identityENS5_IJNS4_13SM90_TMA_LOADES26_EEES24_vS25_EENS_8epilogue10collective18CollectiveEpilogueINS29_23Sm100TmaWarpSpecializedILi3ELi2ELi32ELb1ELb0EEEJSH_NS5_IJNSM_ISF_SB_EENSM_ISN_SB_EEEEENS_10bfloat16_tESL_S2H_SL_NS29_6fusion15FusionCallbacksIS2D_NS2I_17LinearCombinationIS2H_fS2H_fLNS_15FloatRoundStyleE2EEESH_S2G_JEEENS4_5SM1004TMEM4LOAD26SM100_TMEM_LOAD_32dp32b32xES26_NS1K_INS1L_ILi2ELi4ELi3EEENS1N_ILi16EEENSM_INS5_IJS1P_SN_EEES1V_EEEENS4_39AutoVectorizingCopyWithAssumedAlignmentILi128EEENS4_14SM90_TMA_STOREES2W_S2Y_S2Y_EEEvvEEEEvNT_6ParamsE,"",@"SHT_CUDA_INFO"
	.sectionflags	@""
	.align	4


	//----- nvinfo : EIATTR_CUDA_API_VERSION
	.align		4
        /*0000*/ 	.byte	0x04, 0x37
        /*0002*/ 	.short	(.L_31 - .L_30)
.L_30:
        /*0004*/ 	.word	0x00000082


	//----- nvinfo : EIATTR_KPARAM_INFO
	.align		4
.L_31:
        /*0008*/ 	.byte	0x04, 0x17
        /*000a*/ 	.short	(.L_33 - .L_32)
.L_32:
        /*000c*/ 	.word	0x00000000
        /*0010*/ 	.short	0x0000
        /*0012*/ 	.short	0x0000
        /*0014*/ 	.byte	0x00, 0xf0, 0x01, 0x30


	//----- nvinfo : EIATTR_AT_ENTRY_FRAGMENTS
	.align		4
.L_33:
        /*0018*/ 	.byte	0x04, 0x4f
        /*001a*/ 	.short	(.L_35 - .L_34)


	//   ....[0]....
.L_34:
        /*001c*/ 	.word	0x00000006


	//----- nvinfo : EIATTR_RESERVED_SMEM_USED
	.align		4
.L_35:
        /*0020*/ 	.byte	0x01, 0x41
	.zero		2


	//----- nvinfo : EIATTR_SPARSE_MMA_MASK
	.align		4
        /*0024*/ 	.byte	0x03, 0x50
        /*0026*/ 	.short	0x0000


	//----- nvinfo : EIATTR_TCGEN05_1CTA_USED
	.align		4
        /*0028*/ 	.byte	0x01, 0x51
	.zero		2


	//----- nvinfo : EIATTR_MAXREG_COUNT
	.align		4
        /*002c*/ 	.byte	0x03, 0x1b
        /*002e*/ 	.short	0x00ff


	//----- nvinfo : EIATTR_NUM_BARRIERS
	.align		4
        /*0030*/ 	.byte	0x02, 0x4c
        /*0032*/ 	.byte	0x07
	.zero		1


	//----- nvinfo : EIATTR_EXTERNS
	.align		4
        /*0034*/ 	.byte	0x04, 0x0f
        /*0036*/ 	.short	(.L_37 - .L_36)


	//   ....[0]....
	.align		4
.L_36:
        /*0038*/ 	.word	index@(__assertfail)


	//----- nvinfo : EIATTR_MERCURY_ISA_VERSION
	.align		4
.L_37:
        /*003c*/ 	.byte	0x03, 0x5f
        /*003e*/ 	.short	0x0101


	//----- nvinfo : EIATTR_INT_WARP_WIDE_INSTR_OFFSETS
	.align		4
        /*0040*/ 	.byte	0x04, 0x31
        /*0042*/ 	.short	(.L_39 - .L_38)


	//   ....[0]....
.L_38:
        /*0044*/ 	.word	0x00002400


	//   ....[1]....
        /*0048*/ 	.word	0x00004710


	//   ....[2]....
        /*004c*/ 	.word	0x00004740


	//   ....[3]....
        /*0050*/ 	.word	0x00004790


	//   ....[4]....
        /*0054*/ 	.word	0x00005030


	//   ....[5]....
        /*0058*/ 	.word	0x000050a0


	//   ....[6]....
        /*005c*/ 	.word	0x00005310


	//   ....[7]....
        /*0060*/ 	.word	0x00005480


	//----- nvinfo : EIATTR_COOP_GROUP_MASK_REGIDS
	.align		4
.L_39:
        /*0064*/ 	.byte	0x04, 0x29
        /*0066*/ 	.short	(.L_41 - .L_40)


	//   ....[0]....
.L_40:
        /*0068*/ 	.word	0xffffffff


	//   ....[1]....
        /*006c*/ 	.word	0xffffffff


	//   ....[2]....
        /*0070*/ 	.word	0xffffffff


	//   ....[3]....
        /*0074*/ 	.word	0xffffffff


	//   ....[4]....
        /*0078*/ 	.word	0xffffffff


	//   ....[5]....
        /*007c*/ 	.word	0xffffffff


	//   ....[6]....
        /*0080*/ 	.word	0xffffffff


	//   ....[7]....
        /*0084*/ 	.word	0xffffffff


	//   ....[8]....
        /*0088*/ 	.word	0xffffffff


	//   ....[9]....
        /*008c*/ 	.word	0xffffffff


	//   ....[10]....
        /*0090*/ 	.word	0xffffffff


	//   ....[11]....
        /*0094*/ 	.word	0xffffffff


	//   ....[12]....
        /*0098*/ 	.word	0xffffffff


	//   ....[13]....
        /*009c*/ 	.word	0xffffffff


	//----- nvinfo : EIATTR_COOP_GROUP_INSTR_OFFSETS
	.align		4
.L_41:
        /*00a0*/ 	.byte	0x04, 0x28
        /*00a2*/ 	.short	(.L_43 - .L_42)


	//   ....[0]....
.L_42:
        /*00a4*/ 	.word	0x00000090


	//   ....[1]....
        /*00a8*/ 	.word	0x00000530


	//   ....[2]....
        /*00ac*/ 	.word	0x00000790


	//   ....[3]....
        /*00b0*/ 	.word	0x00000910


	//   ....[4]....
        /*00b4*/ 	.word	0x00000a10


	//   ....[5]....
        /*00b8*/ 	.word	0x00000b80


	//   ....[6]....
        /*00bc*/ 	.word	0x00000ce0


	//   ....[7]....
        /*00c0*/ 	.word	0x00000e90


	//   ....[8]....
        /*00c4*/ 	.word	0x000022e0


	//   ....[9]....
        /*00c8*/ 	.word	0x00003310


	//   ....[10]....
        /*00cc*/ 	.word	0x00003520


	//   ....[11]....
        /*00d0*/ 	.word	0x00003550


	//   ....[12]....
        /*00d4*/ 	.word	0x00004600


	//   ....[13]....
        /*00d8*/ 	.word	0x00004830


	//----- nvinfo : EIATTR_VRC_CTA_INIT_COUNT
	.align		4
.L_43:
        /*00dc*/ 	.byte	0x02, 0x4a
        /*00de*/ 	.byte	0x80
	.zero		1


	//----- nvinfo : EIATTR_SYSCALL_OFFSETS
	.align		4
        /*00e0*/ 	.byte	0x04, 0x46
        /*00e2*/ 	.short	(.L_45 - .L_44)


	//   ....[0]....
.L_44:
        /*00e4*/ 	.word	0x00005ff0


	//   ....[1]....
        /*00e8*/ 	.word	0x000060e0


	//   ....[2]....
        /*00ec*/ 	.word	0x00006920


	//   ....[3]....
        /*00f0*/ 	.word	0x000075d0


	//----- nvinfo : EIATTR_MBARRIER_INSTR_OFFSETS
	.align		4
.L_45:
        /*00f4*/ 	.byte	0x04, 0x39
        /*00f6*/ 	.short	(.L_47 - .L_46)


	//   ....[0]....
.L_46:
        /*00f8*/ 	.word	0x00000670
        /*00fc*/ 	.word	0x000000ff
        /*0100*/ 	.word	0x00000000
        /*0104*/ 	.short	0x0100
        /*0106*/ 	.byte	0x07
	.zero		1


	//   ....[1]....
        /*0108*/ 	.word	0x00000680
        /*010c*/ 	.word	0x000000ff
        /*0110*/ 	.word	0x00000040
        /*0114*/ 	.short	0x0100
        /*0116*/ 	.byte	0x07
	.zero		1


	//   ....[2]....
        /*0118*/ 	.word	0x00000690
        /*011c*/ 	.word	0x000000ff
        /*0120*/ 	.word	0x00000008
        /*0124*/ 	.short	0x0100
        /*0126*/ 	.byte	0x07
	.zero		1


	//   ....[3]....
        /*0128*/ 	.word	0x000006a0
        /*012c*/ 	.word	0x000000ff
        /*0130*/ 	.word	0x00000048
        /*0134*/ 	.short	0x0100
        /*0136*/ 	.byte	0x07
	.zero		1


	//   ....[4]....
        /*0138*/ 	.word	0x000006b0
        /*013c*/ 	.word	0x000000ff
        /*0140*/ 	.word	0x00000010
        /*0144*/ 	.short	0x0100
        /*0146*/ 	.byte	0x07
	.zero		1


	//   ....[5]....
        /*0148*/ 	.word	0x000006c0
        /*014c*/ 	.word	0x000000ff
        /*0150*/ 	.word	0x00000050
        /*0154*/ 	.short	0x0100
        /*0156*/ 	.byte	0x07
	.zero		1


	//   ....[6]....
        /*0158*/ 	.word	0x000006d0
        /*015c*/ 	.word	0x000000ff
        /*0160*/ 	.word	0x00000018
        /*0164*/ 	.short	0x0100
        /*0166*/ 	.byte	0x07
	.zero		1


	//   ....[7]....
        /*0168*/ 	.word	0x000006e0
        /*016c*/ 	.word	0x000000ff
        /*0170*/ 	.word	0x00000058
        /*0174*/ 	.short	0x0100
        /*0176*/ 	.byte	0x07
	.zero		1


	//   ....[8]....
        /*0178*/ 	.word	0x000006f0
        /*017c*/ 	.word	0x000000ff
        /*0180*/ 	.word	0x00000020
        /*0184*/ 	.short	0x0100
        /*0186*/ 	.byte	0x07
	.zero		1


	//   ....[9]....
        /*0188*/ 	.word	0x00000700
        /*018c*/ 	.word	0x000000ff
        /*0190*/ 	.word	0x00000060
        /*0194*/ 	.short	0x0100
        /*0196*/ 	.byte	0x07
	.zero		1


	//   ....[10]....
        /*0198*/ 	.word	0x00000710
        /*019c*/ 	.word	0x000000ff
        /*01a0*/ 	.word	0x00000028
        /*01a4*/ 	.short	0x0100
        /*01a6*/ 	.byte	0x07
	.zero		1


	//   ....[11]....
        /*01a8*/ 	.word	0x00000720
        /*01ac*/ 	.word	0x000000ff
        /*01b0*/ 	.word	0x00000068
        /*01b4*/ 	.short	0x0100
        /*01b6*/ 	.byte	0x07
	.zero		1


	//   ....[12]....
        /*01b8*/ 	.word	0x00000730
        /*01bc*/ 	.word	0x000000ff
        /*01c0*/ 	.word	0x00000030
        /*01c4*/ 	.short	0x0100
        /*01c6*/ 	.byte	0x07
	.zero		1


	//   ....[13]....
        /*01c8*/ 	.word	0x00000740
        /*01cc*/ 	.word	0x000000ff
        /*01d0*/ 	.word	0x00000070
        /*01d4*/ 	.short	0x0100
        /*01d6*/ 	.byte	0x07
	.zero		1


	//   ....[14]....
        /*01d8*/ 	.word	0x00000750
        /*01dc*/ 	.word	0x000000ff
        /*01e0*/ 	.word	0x00000038
        /*01e4*/ 	.short	0x0100
        /*01e6*/ 	.byte	0x07
	.zero		1


	//   ....[15]....
        /*01e8*/ 	.word	0x00000760
        /*01ec*/ 	.word	0x000000ff
        /*01f0*/ 	.word	0x00000078
        /*01f4*/ 	.short	0x0100
        /*01f6*/ 	.byte	0x07
	.zero		1


	//   ....[16]....
        /*01f8*/ 	.word	0x000008a0
        /*01fc*/ 	.word	0x000000ff
        /*0200*/ 	.word	0x00000080
        /*0204*/ 	.short	0x0100
        /*0206*/ 	.byte	0x07
	.zero		1


	//   ....[17]....
        /*0208*/ 	.word	0x000008b0
        /*020c*/ 	.word	0x000000ff
        /*0210*/ 	.word	0x00000098
        /*0214*/ 	.short	0x0100
        /*0216*/ 	.byte	0x07
	.zero		1


	//   ....[18]....
        /*0218*/ 	.word	0x000008c0
        /*021c*/ 	.word	0x000000ff
        /*0220*/ 	.word	0x00000088
        /*0224*/ 	.short	0x0100
        /*0226*/ 	.byte	0x07
	.zero		1


	//   ....[19]....
        /*0228*/ 	.word	0x000008d0
        /*022c*/ 	.word	0x000000ff
        /*0230*/ 	.word	0x000000a0
        /*0234*/ 	.short	0x0100
        /*0236*/ 	.byte	0x07
	.zero		1


	//   ....[20]....
        /*0238*/ 	.word	0x000008e0
        /*023c*/ 	.word	0x000000ff
        /*0240*/ 	.word	0x00000090
        /*0244*/ 	.short	0x0100
        /*0246*/ 	.byte	0x07
	.zero		1


	//   ....[21]....
        /*0248*/ 	.word	0x000008f0
        /*024c*/ 	.word	0x000000ff
        /*0250*/ 	.word	0x000000a8
        /*0254*/ 	.short	0x0100
        /*0256*/ 	.byte	0x07
	.zero		1


	//   ....[22]....
        /*0258*/ 	.word	0x000009e0
        /*025c*/ 	.word	0x000000ff
        /*0260*/ 	.word	0x000000b0
        /*0264*/ 	.short	0x0100
        /*0266*/ 	.byte	0x05
	.zero		1


	//   ....[23]....
        /*0268*/ 	.word	0x000009f0
        /*026c*/ 	.word	0x000000ff
        /*0270*/ 	.word	0x000000b8
        /*0274*/ 	.short	0x0100
        /*0276*/ 	.byte	0x05
	.zero		1


	//   ....[24]....
        /*0278*/ 	.word	0x00000b30
        /*027c*/ 	.word	0x000000ff
        /*0280*/ 	.word	0x000000c0
        /*0284*/ 	.short	0x0100
        /*0286*/ 	.byte	0x05
	.zero		1


	//   ....[25]....
        /*0288*/ 	.word	0x00000b40
        /*028c*/ 	.word	0x000000ff
        /*0290*/ 	.word	0x000000d0
        /*0294*/ 	.short	0x0100
        /*0296*/ 	.byte	0x05
	.zero		1


	//   ....[26]....
        /*0298*/ 	.word	0x00000b50
        /*029c*/ 	.word	0x000000ff
        /*02a0*/ 	.word	0x000000c8
        /*02a4*/ 	.short	0x0100
        /*02a6*/ 	.byte	0x05
	.zero		1


	//   ....[27]....
        /*02a8*/ 	.word	0x00000b60
        /*02ac*/ 	.word	0x000000ff
        /*02b0*/ 	.word	0x000000d8
        /*02b4*/ 	.short	0x0100
        /*02b6*/ 	.byte	0x05
	.zero		1


	//   ....[28]....
        /*02b8*/ 	.word	0x00000c90
        /*02bc*/ 	.word	0x000000ff
        /*02c0*/ 	.word	0x000000e0
        /*02c4*/ 	.short	0x0100
        /*02c6*/ 	.byte	0x07
	.zero		1


	//   ....[29]....
        /*02c8*/ 	.word	0x00000ca0
        /*02cc*/ 	.word	0x000000ff
        /*02d0*/ 	.word	0x000000f0
        /*02d4*/ 	.short	0x0100
        /*02d6*/ 	.byte	0x07
	.zero		1


	//   ....[30]....
        /*02d8*/ 	.word	0x00000cb0
        /*02dc*/ 	.word	0x000000ff
        /*02e0*/ 	.word	0x000000e8
        /*02e4*/ 	.short	0x0100
        /*02e6*/ 	.byte	0x07
	.zero		1


	//   ....[31]....
        /*02e8*/ 	.word	0x00000cc0
        /*02ec*/ 	.word	0x000000ff
        /*02f0*/ 	.word	0x000000f8
        /*02f4*/ 	.short	0x0100
        /*02f6*/ 	.byte	0x07
	.zero		1


	//   ....[32]....
        /*02f8*/ 	.word	0x00000db0
        /*02fc*/ 	.word	0x000000ff
        /*0300*/ 	.word	0x00000100
        /*0304*/ 	.short	0x0100
        /*0306*/ 	.byte	0x05
	.zero		1


	//   ....[33]....
        /*0308*/ 	.word	0x00000dc0
        /*030c*/ 	.word	0x000000ff
        /*0310*/ 	.word	0x00000110
        /*0314*/ 	.short	0x0100
        /*0316*/ 	.byte	0x05
	.zero		1


	//   ....[34]....
        /*0318*/ 	.word	0x00000dd0
        /*031c*/ 	.word	0x000000ff
        /*0320*/ 	.word	0x00000108
        /*0324*/ 	.short	0x0100
        /*0326*/ 	.byte	0x05
	.zero		1


	//   ....[35]....
        /*0328*/ 	.word	0x00000de0
        /*032c*/ 	.word	0x000000ff
        /*0330*/ 	.word	0x00000118
        /*0334*/ 	.short	0x0100
        /*0336*/ 	.byte	0x05
	.zero		1


	//   ....[36]....
        /*0338*/ 	.word	0x000018b0
        /*033c*/ 	.word	0x00000002
        /*0340*/ 	.word	0x00000110
        /*0344*/ 	.short	0x010a
        /*0346*/ 	.byte	0xff
	.zero		1


	//   ....[37]....
        /*0348*/ 	.word	0x000018e0
        /*034c*/ 	.word	0x00000002
        /*0350*/ 	.word	0x00000100
        /*0354*/ 	.short	0x0101
        /*0356*/ 	.byte	0xff
	.zero		1


	//   ....[38]....
        /*0358*/ 	.word	0x00001990
        /*035c*/ 	.word	0x000000ff
        /*0360*/ 	.word	0x00000040
        /*0364*/ 	.short	0x010a
        /*0366*/ 	.byte	0x08
	.zero		1


	//   ....[39]....
        /*0368*/ 	.word	0x00001a50
        /*036c*/ 	.word	0x000000ff
        /*0370*/ 	.word	0x00000040
        /*0374*/ 	.short	0x010a
        /*0376*/ 	.byte	0x29
	.zero		1


	//   ....[40]....
        /*0378*/ 	.word	0x00001b90
        /*037c*/ 	.word	0x000000ff
        /*0380*/ 	.word	0x00000040
        /*0384*/ 	.short	0x010a
        /*0386*/ 	.byte	0x08
	.zero		1


	//   ....[41]....
        /*0388*/ 	.word	0x00001e50
        /*038c*/ 	.word	0x000000ff
        /*0390*/ 	.word	0x000000b8
        /*0394*/ 	.short	0x0101
        /*0396*/ 	.byte	0x06
	.zero		1


	//   ....[42]....
        /*0398*/ 	.word	0x00001e70
        /*039c*/ 	.word	0x000000ff
        /*03a0*/ 	.word	0x00000040
        /*03a4*/ 	.short	0x010a
        /*03a6*/ 	.byte	0x08
	.zero		1


	//   ....[43]....
        /*03a8*/ 	.word	0x00001ef0
        /*03ac*/ 	.word	0x000000ff
        /*03b0*/ 	.word	0x00000040
        /*03b4*/ 	.short	0x010a
        /*03b6*/ 	.byte	0x29
	.zero		1


	//   ....[44]....
        /*03b8*/ 	.word	0x00002030
        /*03bc*/ 	.word	0x000000ff
        /*03c0*/ 	.word	0x00000040
        /*03c4*/ 	.short	0x010a
        /*03c6*/ 	.byte	0x08
	.zero		1


	//   ....[45]....
        /*03c8*/ 	.word	0x00002310
        /*03cc*/ 	.word	0x00000002
        /*03d0*/ 	.word	0x000000c0
        /*03d4*/ 	.short	0x010a
        /*03d6*/ 	.byte	0xff
	.zero		1


	//   ....[46]....
        /*03d8*/ 	.word	0x000023d0
        /*03dc*/ 	.word	0x00000002
        /*03e0*/ 	.word	0x00000000
        /*03e4*/ 	.short	0x0101
        /*03e6*/ 	.byte	0xff
	.zero		1


	//   ....[47]....
        /*03e8*/ 	.word	0x00002940
        /*03ec*/ 	.word	0x000000ff
        /*03f0*/ 	.word	0x00000000
        /*03f4*/ 	.short	0x010a
        /*03f6*/ 	.byte	0x04
	.zero		1


	//   ....[48]....
        /*03f8*/ 	.word	0x000029d0
        /*03fc*/ 	.word	0x000000ff
        /*0400*/ 	.word	0x00000000
        /*0404*/ 	.short	0x010a
        /*0406*/ 	.byte	0x04
	.zero		1


	//   ....[49]....
        /*0408*/ 	.word	0x00002a60
        /*040c*/ 	.word	0x000000ff
        /*0410*/ 	.word	0x00000000
        /*0414*/ 	.short	0x010a
        /*0416*/ 	.byte	0x04
	.zero		1


	//   ....[50]....
        /*0418*/ 	.word	0x00002af0
        /*041c*/ 	.word	0x000000ff
        /*0420*/ 	.word	0x00000000
        /*0424*/ 	.short	0x010a
        /*0426*/ 	.byte	0x04
	.zero		1


	//   ....[51]....
        /*0428*/ 	.word	0x00002b80
        /*042c*/ 	.word	0x000000ff
        /*0430*/ 	.word	0x00000000
        /*0434*/ 	.short	0x010a
        /*0436*/ 	.byte	0x04
	.zero		1


	//   ....[52]....
        /*0438*/ 	.word	0x00002c10
        /*043c*/ 	.word	0x000000ff
        /*0440*/ 	.word	0x00000000
        /*0444*/ 	.short	0x010a
        /*0446*/ 	.byte	0x04
	.zero		1


	//   ....[53]....
        /*0448*/ 	.word	0x00002ca0
        /*044c*/ 	.word	0x000000ff
        /*0450*/ 	.word	0x00000000
        /*0454*/ 	.short	0x010a
        /*0456*/ 	.byte	0x04
	.zero		1


	//   ....[54]....
        /*0458*/ 	.word	0x00002d40
        /*045c*/ 	.word	0x00000000
        /*0460*/ 	.word	0x00000000
        /*0464*/ 	.short	0x010a
        /*0466*/ 	.byte	0xff
	.zero		1


	//   ....[55]....
        /*0468*/ 	.word	0x00002e70
        /*046c*/ 	.word	0x00000000
        /*0470*/ 	.word	0x00000100
        /*0474*/ 	.short	0x010a
        /*0476*/ 	.byte	0xff
	.zero		1


	//   ....[56]....
        /*0478*/ 	.word	0x00002ee0
        /*047c*/ 	.word	0x00000000
        /*0480*/ 	.word	0x00000000
        /*0484*/ 	.short	0x0101
        /*0486*/ 	.byte	0xff
	.zero		1


	//   ....[57]....
        /*0488*/ 	.word	0x00002f00
        /*048c*/ 	.word	0x000000ff
        /*0490*/ 	.word	0x000000d0
        /*0494*/ 	.short	0x010a
        /*0496*/ 	.byte	0x05
	.zero		1


	//   ....[58]....
        /*0498*/ 	.word	0x00003020
        /*049c*/ 	.word	0x00000000
        /*04a0*/ 	.word	0x000000c0
        /*04a4*/ 	.short	0x010a
        /*04a6*/ 	.byte	0xff
	.zero		1


	//   ....[59]....
        /*04a8*/ 	.word	0x00003120
        /*04ac*/ 	.word	0x00000000
        /*04b0*/ 	.word	0x00000000
        /*04b4*/ 	.short	0x0101
        /*04b6*/ 	.byte	0xff
	.zero		1


	//   ....[60]....
        /*04b8*/ 	.word	0x000031b0
        /*04bc*/ 	.word	0x000000ff
        /*04c0*/ 	.word	0x000000d0
        /*04c4*/ 	.short	0x0106
        /*04c6*/ 	.byte	0x05
	.zero		1


	//   ....[61]....
        /*04c8*/ 	.word	0x000031d0
        /*04cc*/ 	.word	0x000000ff
        /*04d0*/ 	.word	0x000000d0
        /*04d4*/ 	.short	0x010a
        /*04d6*/ 	.byte	0x05
	.zero		1


	//   ....[62]....
        /*04d8*/ 	.word	0x00003260
        /*04dc*/ 	.word	0x000000ff
        /*04e0*/ 	.word	0x000000d0
        /*04e4*/ 	.short	0x0106
        /*04e6*/ 	.byte	0x04
	.zero		1


	//   ....[63]....
        /*04e8*/ 	.word	0x000032a0
        /*04ec*/ 	.word	0x00000000
        /*04f0*/ 	.word	0x000000d0
        /*04f4*/ 	.short	0x010a
        /*04f6*/ 	.byte	0xff
	.zero		1


	//   ....[64]....
        /*04f8*/ 	.word	0x00003910
        /*04fc*/ 	.word	0x00000002
        /*0500*/ 	.word	0x000000c0
        /*0504*/ 	.short	0x010a
        /*0506*/ 	.byte	0xff
	.zero		1


	//   ....[65]....
        /*0508*/ 	.word	0x000039d0
        /*050c*/ 	.word	0x00000002
        /*0510*/ 	.word	0x00000000
        /*0514*/ 	.short	0x0101
        /*0516*/ 	.byte	0xff
	.zero		1


	//   ....[66]....
        /*0518*/ 	.word	0x00003ea0
        /*051c*/ 	.word	0x000000ff
        /*0520*/ 	.word	0x00000000
        /*0524*/ 	.short	0x010a
        /*0526*/ 	.byte	0x05
	.zero		1


	//   ....[67]....
        /*0528*/ 	.word	0x00003eb0
        /*052c*/ 	.word	0x000000ff
        /*0530*/ 	.word	0x000000f0
        /*0534*/ 	.short	0x010a
        /*0536*/ 	.byte	0x10
	.zero		1


	//   ....[68]....
        /*0538*/ 	.word	0x00004100
        /*053c*/ 	.word	0x000000ff
        /*0540*/ 	.word	0x00000000
        /*0544*/ 	.short	0x010a
        /*0546*/ 	.byte	0x0f
	.zero		1


	//   ....[69]....
        /*0548*/ 	.word	0x00004230
        /*054c*/ 	.word	0x000000ff
        /*0550*/ 	.word	0x00000000
        /*0554*/ 	.short	0x010a
        /*0556*/ 	.byte	0x23
	.zero		1


	//   ....[70]....
        /*0558*/ 	.word	0x00004550
        /*055c*/ 	.word	0x000000ff
        /*0560*/ 	.word	0x00000000
        /*0564*/ 	.short	0x010a
        /*0566*/ 	.byte	0x05
	.zero		1


	//   ....[71]....
        /*0568*/ 	.word	0x000045e0
        /*056c*/ 	.word	0x000000ff
        /*0570*/ 	.word	0x00000000
        /*0574*/ 	.short	0x010a
        /*0576*/ 	.byte	0x06
	.zero		1


	//   ....[72]....
        /*0578*/ 	.word	0x000049d0
        /*057c*/ 	.word	0x00000000
        /*0580*/ 	.word	0x000000c0
        /*0584*/ 	.short	0x010a
        /*0586*/ 	.byte	0xff
	.zero		1


	//   ....[73]....
        /*0588*/ 	.word	0x00004a90
        /*058c*/ 	.word	0x00000000
        /*0590*/ 	.word	0x00000000
        /*0594*/ 	.short	0x0101
        /*0596*/ 	.byte	0xff
	.zero		1


	//   ....[74]....
        /*0598*/ 	.word	0x00004db0
        /*059c*/ 	.word	0x000000ff
        /*05a0*/ 	.word	0x000000b8
        /*05a4*/ 	.short	0x010a
        /*05a6*/ 	.byte	0x04
	.zero		1


	//   ....[75]....
        /*05a8*/ 	.word	0x00004fd0
        /*05ac*/ 	.word	0x000000ff
        /*05b0*/ 	.word	0x00000098
        /*05b4*/ 	.short	0x010a
        /*05b6*/ 	.byte	0x07
	.zero		1


	//   ....[76]....
        /*05b8*/ 	.word	0x000051d0
        /*05bc*/ 	.word	0x000000ff
        /*05c0*/ 	.word	0x00000080
        /*05c4*/ 	.short	0x010b
        /*05c6*/ 	.byte	0x07
	.zero		1


	//   ....[77]....
        /*05c8*/ 	.word	0x00005220
        /*05cc*/ 	.word	0x000000ff
        /*05d0*/ 	.word	0x00000000
        /*05d4*/ 	.short	0x0101
        /*05d6*/ 	.byte	0x0d
	.zero		1


	//   ....[78]....
        /*05d8*/ 	.word	0x00005260
        /*05dc*/ 	.word	0x000000ff
        /*05e0*/ 	.word	0x00000098
        /*05e4*/ 	.short	0x010a
        /*05e6*/ 	.byte	0x05
	.zero		1


	//   ....[79]....
        /*05e8*/ 	.word	0x000054b0
        /*05ec*/ 	.word	0x000000ff
        /*05f0*/ 	.word	0x00000080
        /*05f4*/ 	.short	0x010b
        /*05f6*/ 	.byte	0x05
	.zero		1


	//   ....[80]....
        /*05f8*/ 	.word	0x000054f0
        /*05fc*/ 	.word	0x000000ff
        /*0600*/ 	.word	0x00000000
        /*0604*/ 	.short	0x0101
        /*0606*/ 	.byte	0x07
	.zero		1


	//   ....[81]....
        /*0608*/ 	.word	0x00005560
        /*060c*/ 	.word	0x000000ff
        /*0610*/ 	.word	0x00000000
        /*0614*/ 	.short	0x010a
        /*0616*/ 	.byte	0x05
	.zero		1


	//   ....[82]....
        /*0618*/ 	.word	0x000055f0
        /*061c*/ 	.word	0x000000ff
        /*0620*/ 	.word	0x00000000
        /*0624*/ 	.short	0x010a
        /*0626*/ 	.byte	0x05
	.zero		1


	//   ....[83]....
        /*0628*/ 	.word	0x00005690
        /*062c*/ 	.word	0x00000000
        /*0630*/ 	.word	0x00000000
        /*0634*/ 	.short	0x010a
        /*0636*/ 	.byte	0xff
	.zero		1


	//   ....[84]....
        /*0638*/ 	.word	0x000059d0
        /*063c*/ 	.word	0x00000000
        /*0640*/ 	.word	0x000000c0
        /*0644*/ 	.short	0x010a
        /*0646*/ 	.byte	0xff
	.zero		1


	//   ....[85]....
        /*0648*/ 	.word	0x00005ae0
        /*064c*/ 	.word	0x00000000
        /*0650*/ 	.word	0x00000000
        /*0654*/ 	.short	0x0101
        /*0656*/ 	.byte	0xff
	.zero		1


	//   ....[86]....
        /*0658*/ 	.word	0x00006570
        /*065c*/ 	.word	0x00000000
        /*0660*/ 	.word	0x00000080
        /*0664*/ 	.short	0x010a
        /*0666*/ 	.byte	0xff
	.zero		1


	//   ....[87]....
        /*0668*/ 	.word	0x000065e0
        /*066c*/ 	.word	0x00000049
        /*0670*/ 	.word	0x000000e0
        /*0674*/ 	.short	0x010a
        /*0676*/ 	.byte	0xff
	.zero		1


	//   ....[88]....
        /*0678*/ 	.word	0x000066d0
        /*067c*/ 	.word	0x00000000
        /*0680*/ 	.word	0x00000080
        /*0684*/ 	.short	0x010a
        /*0686*/ 	.byte	0xff
	.zero		1


	//   ....[89]....
        /*0688*/ 	.word	0x00006800
        /*068c*/ 	.word	0x00000049
        /*0690*/ 	.word	0x000000e0
        /*0694*/ 	.short	0x010a
        /*0696*/ 	.byte	0xff
	.zero		1


	//   ....[90]....
        /*0698*/ 	.word	0x00007310
        /*069c*/ 	.word	0x00000000
        /*06a0*/ 	.word	0x00000000
        /*06a4*/ 	.short	0x0101
        /*06a6*/ 	.byte	0xff
	.zero		1


	//   ....[91]....
        /*06a8*/ 	.word	0x00007320
        /*06ac*/ 	.word	0x00000003
        /*06b0*/ 	.word	0x00000080
        /*06b4*/ 	.short	0x010a
        /*06b6*/ 	.byte	0xff
	.zero		1


	//   ....[92]....
        /*06b8*/ 	.word	0x000073f0
        /*06bc*/ 	.word	0x00000003
        /*06c0*/ 	.word	0x00000080
        /*06c4*/ 	.short	0x010a
        /*06c6*/ 	.byte	0xff
	.zero		1


	//   ....[93]....
        /*06c8*/ 	.word	0x00007760
        /*06cc*/ 	.word	0x000000ff
        /*06d0*/ 	.word	0x00000000
        /*06d4*/ 	.short	0x0101
        /*06d6*/ 	.byte	0x05
	.zero		1


	//   ....[94]....
        /*06d8*/ 	.word	0x00008090
        /*06dc*/ 	.word	0x00000000
        /*06e0*/ 	.word	0x00000000
        /*06e4*/ 	.short	0x0101
        /*06e6*/ 	.byte	0xff
	.zero		1


	//   ....[95]....
        /*06e8*/ 	.word	0x00008310
        /*06ec*/ 	.word	0x000000ff
        /*06f0*/ 	.word	0x00000000
        /*06f4*/ 	.short	0x0101
        /*06f6*/ 	.byte	0x04
	.zero		1


	//   ....[96]....
        /*06f8*/ 	.word	0x00008330
        /*06fc*/ 	.word	0x00000002
        /*0700*/ 	.word	0x00000110
        /*0704*/ 	.short	0x010a
        /*0706*/ 	.byte	0xff
	.zero		1


	//   ....[97]....
        /*0708*/ 	.word	0x00008390
        /*070c*/ 	.word	0x00000002
        /*0710*/ 	.word	0x00000040
        /*0714*/ 	.short	0x010a
        /*0716*/ 	.byte	0xff
	.zero		1


	//   ....[98]....
        /*0718*/ 	.word	0x000083f0
        /*071c*/ 	.word	0x00000002
        /*0720*/ 	.word	0x00000040
        /*0724*/ 	.short	0x010a
        /*0726*/ 	.byte	0xff
	.zero		1


	//   ....[99]....
        /*0728*/ 	.word	0x00008440
        /*072c*/ 	.word	0x00000002
        /*0730*/ 	.word	0x000000c0
        /*0734*/ 	.short	0x010a
        /*0736*/ 	.byte	0xff
	.zero		1


	//   ....[100]....
        /*0738*/ 	.word	0x000084a0
        /*073c*/ 	.word	0x00000000
        /*0740*/ 	.word	0x00000000
        /*0744*/ 	.short	0x010a
        /*0746*/ 	.byte	0xff
	.zero		1


	//   ....[101]....
        /*0748*/ 	.word	0x00008500
        /*074c*/ 	.word	0x00000000
        /*0750*/ 	.word	0x00000000
        /*0754*/ 	.short	0x010a
        /*0756*/ 	.byte	0xff
	.zero		1


	//   ....[102]....
        /*0758*/ 	.word	0x00008560
        /*075c*/ 	.word	0x00000000
        /*0760*/ 	.word	0x00000000
        /*0764*/ 	.short	0x010a
        /*0766*/ 	.byte	0xff
	.zero		1


	//   ....[103]....
        /*0768*/ 	.word	0x000085c0
        /*076c*/ 	.word	0x00000000
        /*0770*/ 	.word	0x00000000
        /*0774*/ 	.short	0x010a
        /*0776*/ 	.byte	0xff
	.zero		1


	//   ....[104]....
        /*0778*/ 	.word	0x00008620
        /*077c*/ 	.word	0x00000000
        /*0780*/ 	.word	0x00000000
        /*0784*/ 	.short	0x010a
        /*0786*/ 	.byte	0xff
	.zero		1


	//   ....[105]....
        /*0788*/ 	.word	0x00008680
        /*078c*/ 	.word	0x00000000
        /*0790*/ 	.word	0x00000000
        /*0794*/ 	.short	0x010a
        /*0796*/ 	.byte	0xff
	.zero		1


	//   ....[106]....
        /*0798*/ 	.word	0x000086e0
        /*079c*/ 	.word	0x00000000
        /*07a0*/ 	.word	0x00000000
        /*07a4*/ 	.short	0x010a
        /*07a6*/ 	.byte	0xff
	.zero		1


	//   ....[107]....
        /*07a8*/ 	.word	0x00008730
        /*07ac*/ 	.word	0x00000000
        /*07b0*/ 	.word	0x00000100
        /*07b4*/ 	.short	0x010a
        /*07b6*/ 	.byte	0xff
	.zero		1


	//   ....[108]....
        /*07b8*/ 	.word	0x00008790
        /*07bc*/ 	.word	0x00000000
        /*07c0*/ 	.word	0x000000d0
        /*07c4*/ 	.short	0x010a
        /*07c6*/ 	.byte	0xff
	.zero		1


	//   ....[109]....
        /*07c8*/ 	.word	0x000087e0
        /*07cc*/ 	.word	0x00000000
        /*07d0*/ 	.word	0x000000c0
        /*07d4*/ 	.short	0x010a
        /*07d6*/ 	.byte	0xff
	.zero		1


	//   ....[110]....
        /*07d8*/ 	.word	0x00008840
        /*07dc*/ 	.word	0x00000000
        /*07e0*/ 	.word	0x000000d0
        /*07e4*/ 	.short	0x010a
        /*07e6*/ 	.byte	0xff
	.zero		1


	//   ....[111]....
        /*07e8*/ 	.word	0x00008890
        /*07ec*/ 	.word	0x00000002
        /*07f0*/ 	.word	0x000000c0
        /*07f4*/ 	.short	0x010a
        /*07f6*/ 	.byte	0xff
	.zero		1


	//   ....[112]....
        /*07f8*/ 	.word	0x000088f0
        /*07fc*/ 	.word	0x00000003
        /*0800*/ 	.word	0x000000f0
        /*0804*/ 	.short	0x010a
        /*0806*/ 	.byte	0xff
	.zero		1


	//   ....[113]....
        /*0808*/ 	.word	0x00008950
        /*080c*/ 	.word	0x00000002
        /*0810*/ 	.word	0x00000000
        /*0814*/ 	.short	0x010a
        /*0816*/ 	.byte	0xff
	.zero		1


	//   ....[114]....
        /*0818*/ 	.word	0x000089b0
        /*081c*/ 	.word	0x00000000
        /*0820*/ 	.word	0x00000000
        /*0824*/ 	.short	0x010a
        /*0826*/ 	.byte	0xff
	.zero		1


	//   ....[115]....
        /*0828*/ 	.word	0x00008a10
        /*082c*/ 	.word	0x00000000
        /*0830*/ 	.word	0x00000000
        /*0834*/ 	.short	0x010a
        /*0836*/ 	.byte	0xff
	.zero		1


	//   ....[116]....
        /*0838*/ 	.word	0x00008a60
        /*083c*/ 	.word	0x00000000
        /*0840*/ 	.word	0x000000c0
        /*0844*/ 	.short	0x010a
        /*0846*/ 	.byte	0xff
	.zero		1


	//   ....[117]....
        /*0848*/ 	.word	0x00008ac0
        /*084c*/ 	.word	0x00000000
        /*0850*/ 	.word	0x000000b8
        /*0854*/ 	.short	0x010a
        /*0856*/ 	.byte	0xff
	.zero		1


	//   ....[118]....
        /*0858*/ 	.word	0x00008b20
        /*085c*/ 	.word	0x00000000
        /*0860*/ 	.word	0x00000098
        /*0864*/ 	.short	0x010a
        /*0866*/ 	.byte	0xff
	.zero		1


	//   ....[119]....
        /*0868*/ 	.word	0x00008b80
        /*086c*/ 	.word	0x00000000
        /*0870*/ 	.word	0x00000098
        /*0874*/ 	.short	0x010a
        /*0876*/ 	.byte	0xff
	.zero		1


	//   ....[120]....
        /*0878*/ 	.word	0x00008be0
        /*087c*/ 	.word	0x00000000
        /*0880*/ 	.word	0x00000000
        /*0884*/ 	.short	0x010a
        /*0886*/ 	.byte	0xff
	.zero		1


	//   ....[121]....
        /*0888*/ 	.word	0x00008c40
        /*088c*/ 	.word	0x00000000
        /*0890*/ 	.word	0x00000000
        /*0894*/ 	.short	0x010a
        /*0896*/ 	.byte	0xff
	.zero		1


	//   ....[122]....
        /*0898*/ 	.word	0x00008c90
        /*089c*/ 	.word	0x00000000
        /*08a0*/ 	.word	0x000000c0
        /*08a4*/ 	.short	0x010a
        /*08a6*/ 	.byte	0xff
	.zero		1


	//   ....[123]....
        /*08a8*/ 	.word	0x00008ce0
        /*08ac*/ 	.word	0x00000000
        /*08b0*/ 	.word	0x00000080
        /*08b4*/ 	.short	0x010a
        /*08b6*/ 	.byte	0xff
	.zero		1


	//   ....[124]....
        /*08b8*/ 	.word	0x00008d30
        /*08bc*/ 	.word	0x00000049
        /*08c0*/ 	.word	0x000000e0
        /*08c4*/ 	.short	0x010a
        /*08c6*/ 	.byte	0xff
	.zero		1


	//   ....[125]....
        /*08c8*/ 	.word	0x00008d80
        /*08cc*/ 	.word	0x00000003
        /*08d0*/ 	.word	0x00000080
        /*08d4*/ 	.short	0x010a
        /*08d6*/ 	.byte	0xff
	.zero		1


	//----- nvinfo : EIATTR_NUM_MBARRIERS
	.align		4
.L_47:
        /*08d8*/ 	.byte	0x03, 0x38
        /*08da*/ 	.short	0x0024


	//----- nvinfo : EIATTR_EXIT_INSTR_OFFSETS
	.align		4
        /*08dc*/ 	.byte	0x04, 0x1c
        /*08de*/ 	.short	(.L_49 - .L_48)


	//   ....[0]....
.L_48:
        /*08e0*/ 	.word	0x00002d70


	//   ....[1]....
        /*08e4*/ 	.word	0x00003270


	//   ....[2]....
        /*08e8*/ 	.word	0x000032d0


	//   ....[3]....
        /*08ec*/ 	.word	0x00004840


	//   ....[4]....
        /*08f0*/ 	.word	0x000056c0


	//   ....[5]....
        /*08f4*/ 	.word	0x00005700


	//   ....[6]....
        /*08f8*/ 	.word	0x00008200


	//   ....[7]....
        /*08fc*/ 	.word	0x00008280


	//   ....[8]....
        /*0900*/ 	.word	0x000082b0


	//   ....[9]....
        /*0904*/ 	.word	0x00008320


	//----- nvinfo : EIATTR_MAX_THREADS
	.align		4
.L_49:
        /*0908*/ 	.byte	0x04, 0x05
        /*090a*/ 	.short	(.L_51 - .L_50)
.L_50:
        /*090c*/ 	.word	0x00000100
        /*0910*/ 	.word	0x00000001
        /*0914*/ 	.word	0x00000001


	//----- nvinfo : EIATTR_CRS_STACK_SIZE
	.align		4
.L_51:
        /*0918*/ 	.byte	0x04, 0x1e
        /*091a*/ 	.short	(.L_53 - .L_52)
.L_52:
        /*091c*/ 	.word	0x00000000


	//----- nvinfo : EIATTR_CBANK_PARAM_SIZE
	.align		4
.L_53:
        /*0920*/ 	.byte	0x03, 0x19
        /*0922*/ 	.short	0x0c00


	//----- nvinfo : EIATTR_PARAM_CBANK
	.align		4
        /*0924*/ 	.byte	0x04, 0x0a
        /*0926*/ 	.short	(.L_55 - .L_54)
	.align		4
.L_54:
        /*0928*/ 	.word	index@(.nv.constant0._ZN7cutlass13device_kernelINS_4gemm6kernel13GemmUniversalIN4cute5tupleIJiiiiEEENS1_10collective13CollectiveMmaINS1_46MainloopSm100TmaUmmaWarpSpecializedBlockScaledILi8ELi2ELi2ENS5_IJNS4_1CILi1EEENSA_ILi2EEESB_EEEEENS5_IJNSA_ILi128EEENSA_ILi64EEESF_EEENS5_IJNS_12float_e4m3_tENS_13float_ue8m0_tEEEENS5_IJNS5_IJlSB_lEEENS4_6LayoutINS5_IJNS5_IJNS5_IJNSA_ILi32EEENSA_ILi4EEEEEEiEEESQ_NS5_IJSB_iEEEEEENS5_IJNS5_IJNS5_IJNSA_ILi16EEESO_EEEiEEENS5_IJNS5_IJNSA_ILi0EEESB_EEENSA_ILi512EEEEEENS5_IJSW_iEEEEEEEEEEESK_S13_NS4_8TiledMMAINS4_8MMA_AtomIJNS4_21SM100_MMA_MXF8F6F4_SSISI_SI_fSJ_Li128ELi64ELNS4_4UMMA5MajorE0ELS18_0ELNS17_7ScaleInE0ELS19_0EEEEEENSM_INS5_IJSB_SB_SB_EEENS5_IJSW_SW_SW_EEEEENS5_IJNS4_10UnderscoreES1F_S1F_EEEEENS5_IJNS4_23SM90_TMA_LOAD_MULTICASTES1I_EEENS5_IJNS4_14ComposedLayoutINS4_7SwizzleILi3ELi4ELi3EEENS4_18smem_ptr_flag_bitsILi8EEENSM_INS5_IJNSA_ILi8EEESF_EEENS5_IJSF_SB_EEEEEEENSM_INS5_IJNS5_IJNS5_IJSP_SB_EEENS5_IJSN_SB_EEEEEESB_NS5_IJSO_SB_EEEEEENS5_IJNS5_IJNS5_IJSU_SY_EEESX_EEESW_NS5_IJSB_SY_EEEEEEEEEEEvNS4_8identityENS5_IJNS4_13SM90_TMA_LOADES26_EEES24_vS25_EENS_8epilogue10collective18CollectiveEpilogueINS29_23Sm100TmaWarpSpecializedILi3ELi2ELi32ELb1ELb0EEEJSH_NS5_IJNSM_ISF_SB_EENSM_ISN_SB_EEEEENS_10bfloat16_tESL_S2H_SL_NS29_6fusion15FusionCallbacksIS2D_NS2I_17LinearCombinationIS2H_fS2H_fLNS_15FloatRoundStyleE2EEESH_S2G_JEEENS4_5SM1004TMEM4LOAD26SM100_TMEM_LOAD_32dp32b32xES26_NS1K_INS1L_ILi2ELi4ELi3EEENS1N_ILi16EEENSM_INS5_IJS1P_SN_EEES1V_EEEENS4_39AutoVectorizingCopyWithAssumedAlignmentILi128EEENS4_14SM90_TMA_STOREES2W_S2Y_S2Y_EEEvvEEEEvNT_6ParamsE)
        /*092c*/ 	.short	0x0380
        /*092e*/ 	.short	0x0c00


	//----- nvinfo : EIATTR_SW_WAR
	.align		4
.L_55:
        /*0930*/ 	.byte	0x04, 0x36
        /*0932*/ 	.short	(.L_57 - .L_56)
.L_56:
        /*0934*/ 	.word	0x00000008
.L_57:


//--------------------- .nv.callgraph             --------------------------
	.section	.nv.callgraph,"",@"SHT_CUDA_CALLGRAPH"
	.align	4
	.sectionentsize	8
	.align		4
        /*0000*/ 	.word	0x00000000
	.align		4
        /*0004*/ 	.word	0xffffffff
	.align		4
        /*0008*/ 	.word	index@(_ZN7cutlass13device_kernelINS_4gemm6kernel13GemmUniversalIN4cute5tupleIJiiiiEEENS1_10collective13CollectiveMmaINS1_46MainloopSm100TmaUmmaWarpSpecializedBlockScaledILi8ELi2ELi2ENS5_IJNS4_1CILi1EEENSA_ILi2EEESB_EEEEENS5_IJNSA_ILi128EEENSA_ILi64EEESF_EEENS5_IJNS_12float_e4m3_tENS_13float_ue8m0_tEEEENS5_IJNS5_IJlSB_lEEENS4_6LayoutINS5_IJNS5_IJNS5_IJNSA_ILi32EEENSA_ILi4EEEEEEiEEESQ_NS5_IJSB_iEEEEEENS5_IJNS5_IJNS5_IJNSA_ILi16EEESO_EEEiEEENS5_IJNS5_IJNSA_ILi0EEESB_EEENSA_ILi512EEEEEENS5_IJSW_iEEEEEEEEEEESK_S13_NS4_8TiledMMAINS4_8MMA_AtomIJNS4_21SM100_MMA_MXF8F6F4_SSISI_SI_fSJ_Li128ELi64ELNS4_4UMMA5MajorE0ELS18_0ELNS17_7ScaleInE0ELS19_0EEEEEENSM_INS5_IJSB_SB_SB_EEENS5_IJSW_SW_SW_EEEEENS5_IJNS4_10UnderscoreES1F_S1F_EEEEENS5_IJNS4_23SM90_TMA_LOAD_MULTICASTES1I_EEENS5_IJNS4_14ComposedLayoutINS4_7SwizzleILi3ELi4ELi3EEENS4_18smem_ptr_flag_bitsILi8EEENSM_INS5_IJNSA_ILi8EEESF_EEENS5_IJSF_SB_EEEEEEENSM_INS5_IJNS5_IJNS5_IJSP_SB_EEENS5_IJSN_SB_EEEEEESB_NS5_IJSO_SB_EEEEEENS5_IJNS5_IJNS5_IJSU_SY_EEESX_EEESW_NS5_IJSB_SY_EEEEEEEEEEEvNS4_8identityENS5_IJNS4_13SM90_TMA_LOADES26_EEES24_vS25_EENS_8epilogue10collective18CollectiveEpilogueINS29_23Sm100TmaWarpSpecializedILi3ELi2ELi32ELb1ELb0EEEJSH_NS5_IJNSM_ISF_SB_EENSM_ISN_SB_EEEEENS_10bfloat16_tESL_S2H_SL_NS29_6fusion15FusionCallbacksIS2D_NS2I_17LinearCombinationIS2H_fS2H_fLNS_15FloatRoundStyleE2EEESH_S2G_JEEENS4_5SM1004TMEM4LOAD26SM100_TMEM_LOAD_32dp32b32xES26_NS1K_INS1L_ILi2ELi4ELi3EEENS1N_ILi16EEENSM_INS5_IJS1P_SN_EEES1V_EEEENS4_39AutoVectorizingCopyWithAssumedAlignmentILi128EEENS4_14SM90_TMA_STOREES2W_S2Y_S2Y_EEEvvEEEEvNT_6ParamsE)
	.align		4
        /*000c*/ 	.word	index@(__assertfail)
	.align		4
        /*0010*/ 	.word	0x00000000
	.align		4
        /*0014*/ 	.word	0xfffffffe
	.align		4
        /*0018*/ 	.word	0x00000000
	.align		4
        /*001c*/ 	.word	0xfffffffd
	.align		4
        /*0020*/ 	.word	0x00000000
	.align		4
        /*0024*/ 	.word	0xfffffffc


//--------------------- .nv.constant4             --------------------------
	.section	.nv.constant4,"a",@progbits
	.align	8
	.align		8
.nv.constant4:
        /*0000*/ 	.dword	__assertfail
	.align		8
        /*0008*/ 	.dword	__unnamed_1
	.align		8
        /*0010*/ 	.dword	__unnamed_2
	.align		8
        /*0018*/ 	.dword	_ZN40_INTERNAL_7d291cd7_4_k_cu_e6ae0a3d_286964cuda3std3__45__cpo5beginE
	.align		8
        /*0020*/ 	.dword	_ZN40_INTERNAL_7d291cd7_4_k_cu_e6ae0a3d_286964cuda3std3__45__cpo3endE
	.align		8
        /*0028*/ 	.dword	_ZN40_INTERNAL_7d291cd7_4_k_cu_e6ae0a3d_286964cuda3std3__45__cpo6cbeginE
	.align		8
        /*0030*/ 	.dword	_ZN40_INTERNAL_7d291cd7_4_k_cu_e6ae0a3d_286964cuda3std3__45__cpo4cendE
	.align		8
        /*0038*/ 	.dword	_ZN40_INTERNAL_7d291cd7_4_k_cu_e6ae0a3d_286964cuda3std3__442_GLOBAL__N__7d291cd7_4_k_cu_e6ae0a3d_286966ignoreE
	.align		8
        /*0040*/ 	.dword	_ZN40_INTERNAL_7d291cd7_4_k_cu_e6ae0a3d_286964cuda3std3__419piecewise_constructE
	.align		8
        /*0048*/ 	.dword	_ZN40_INTERNAL_7d291cd7_4_k_cu_e6ae0a3d_286964cuda3std3__48in_placeE
	.align		8
        /*0050*/ 	.dword	_ZN40_INTERNAL_7d291cd7_4_k_cu_e6ae0a3d_286964cuda3std6ranges3__45__cpo4swapE
	.align		8
        /*0058*/ 	.dword	_ZN40_INTERNAL_7d291cd7_4_k_cu_e6ae0a3d_286964cuda3std6ranges3__45__cpo9iter_moveE
	.align		8
        /*0060*/ 	.dword	_ZN40_INTERNAL_7d291cd7_4_k_cu_e6ae0a3d_286964cute7productE
	.align		8
        /*0068*/ 	.dword	_ZN40_INTERNAL_7d291cd7_4_k_cu_e6ae0a3d_286964cute1_E
	.align		8
        /*0070*/ 	.dword	$str$25
	.align		8
        /*0078*/ 	.dword	$str$26
	.align		8
        /*0080*/ 	.dword	$str$27
	.align		8
        /*0088*/ 	.dword	$str$28


//--------------------- .text._ZN7cutlass13device_kernelINS_4gemm6kernel13GemmUniversalIN4cute5tupleIJiiiiEEENS1_10collective13CollectiveMmaINS1_46MainloopSm100TmaUmmaWarpSpecializedBlockScaledILi8ELi2ELi2ENS5_IJNS4_1CILi1EEENSA_ILi2EEESB_EEEEENS5_IJNSA_ILi128EEENSA_ILi64EEESF_EEENS5_IJNS_12float_e4m3_tENS_13float_ue8m0_tEEEENS5_IJNS5_IJlSB_lEEENS4_6LayoutINS5_IJNS5_IJNS5_IJNSA_ILi32EEENSA_ILi4EEEEEEiEEESQ_NS5_IJSB_iEEEEEENS5_IJNS5_IJNS5_IJNSA_ILi16EEESO_EEEiEEENS5_IJNS5_IJNSA_ILi0EEESB_EEENSA_ILi512EEEEEENS5_IJSW_iEEEEEEEEEEESK_S13_NS4_8TiledMMAINS4_8MMA_AtomIJNS4_21SM100_MMA_MXF8F6F4_SSISI_SI_fSJ_Li128ELi64ELNS4_4UMMA5MajorE0ELS18_0ELNS17_7ScaleInE0ELS19_0EEEEEENSM_INS5_IJSB_SB_SB_EEENS5_IJSW_SW_SW_EEEEENS5_IJNS4_10UnderscoreES1F_S1F_EEEEENS5_IJNS4_23SM90_TMA_LOAD_MULTICASTES1I_EEENS5_IJNS4_14ComposedLayoutINS4_7SwizzleILi3ELi4ELi3EEENS4_18smem_ptr_flag_bitsILi8EEENSM_INS5_IJNSA_ILi8EEESF_EEENS5_IJSF_SB_EEEEEEENSM_INS5_IJNS5_IJNS5_IJSP_SB_EEENS5_IJSN_SB_EEEEEESB_NS5_IJSO_SB_EEEEEENS5_IJNS5_IJNS5_IJSU_SY_EEESX_EEESW_NS5_IJSB_SY_EEEEEEEEEEEvNS4_8identityENS5_IJNS4_13SM90_TMA_LOADES26_EEES24_vS25_EENS_8epilogue10collective18CollectiveEpilogueINS29_23Sm100TmaWarpSpecializedILi3ELi2ELi32ELb1ELb0EEEJSH_NS5_IJNSM_ISF_SB_EENSM_ISN_SB_EEEEENS_10bfloat16_tESL_S2H_SL_NS29_6fusion15FusionCallbacksIS2D_NS2I_17LinearCombinationIS2H_fS2H_fLNS_15FloatRoundStyleE2EEESH_S2G_JEEENS4_5SM1004TMEM4LOAD26SM100_TMEM_LOAD_32dp32b32xES26_NS1K_INS1L_ILi2ELi4ELi3EEENS1N_ILi16EEENSM_INS5_IJS1P_SN_EEES1V_EEEENS4_39AutoVectorizingCopyWithAssumedAlignmentILi128EEENS4_14SM90_TMA_STOREES2W_S2Y_S2Y_EEEvvEEEEvNT_6ParamsE --------------------------
	.section	.text._ZN7cutlass13device_kernelINS_4gemm6kernel13GemmUniversalIN4cute5tupleIJiiiiEEENS1_10collective13CollectiveMmaINS1_46MainloopSm100TmaUmmaWarpSpecializedBlockScaledILi8ELi2ELi2ENS5_IJNS4_1CILi1EEENSA_ILi2EEESB_EEEEENS5_IJNSA_ILi128EEENSA_ILi64EEESF_EEENS5_IJNS_12float_e4m3_tENS_13float_ue8m0_tEEEENS5_IJNS5_IJlSB_lEEENS4_6LayoutINS5_IJNS5_IJNS5_IJNSA_ILi32EEENSA_ILi4EEEEEEiEEESQ_NS5_IJSB_iEEEEEENS5_IJNS5_IJNS5_IJNSA_ILi16EEESO_EEEiEEENS5_IJNS5_IJNSA_ILi0EEESB_EEENSA_ILi512EEEEEENS5_IJSW_iEEEEEEEEEEESK_S13_NS4_8TiledMMAINS4_8MMA_AtomIJNS4_21SM100_MMA_MXF8F6F4_SSISI_SI_fSJ_Li128ELi64ELNS4_4UMMA5MajorE0ELS18_0ELNS17_7ScaleInE0ELS19_0EEEEEENSM_INS5_IJSB_SB_SB_EEENS5_IJSW_SW_SW_EEEEENS5_IJNS4_10UnderscoreES1F_S1F_EEEEENS5_IJNS4_23SM90_TMA_LOAD_MULTICASTES1I_EEENS5_IJNS4_14ComposedLayoutINS4_7SwizzleILi3ELi4ELi3EEENS4_18smem_ptr_flag_bitsILi8EEENSM_INS5_IJNSA_ILi8EEESF_EEENS5_IJSF_SB_EEEEEEENSM_INS5_IJNS5_IJNS5_IJSP_SB_EEENS5_IJSN_SB_EEEEEESB_NS5_IJSO_SB_EEEEEENS5_IJNS5_IJNS5_IJSU_SY_EEESX_EEESW_NS5_IJSB_SY_EEEEEEEEEEEvNS4_8identityENS5_IJNS4_13SM90_TMA_LOADES26_EEES24_vS25_EENS_8epilogue10collective18CollectiveEpilogueINS29_23Sm100TmaWarpSpecializedILi3ELi2ELi32ELb1ELb0EEEJSH_NS5_IJNSM_ISF_SB_EENSM_ISN_SB_EEEEENS_10bfloat16_tESL_S2H_SL_NS29_6fusion15FusionCallbacksIS2D_NS2I_17LinearCombinationIS2H_fS2H_fLNS_15FloatRoundStyleE2EEESH_S2G_JEEENS4_5SM1004TMEM4LOAD26SM100_TMEM_LOAD_32dp32b32xES26_NS1K_INS1L_ILi2ELi4ELi3EEENS1N_ILi16EEENSM_INS5_IJS1P_SN_EEES1V_EEEENS4_39AutoVectorizingCopyWithAssumedAlignmentILi128EEENS4_14SM90_TMA_STOREES2W_S2Y_S2Y_EEEvvEEEEvNT_6ParamsE,"ax",@progbits
	.align	128
.text._ZN7cutlass13device_kernelINS_4gemm6kernel13GemmUniversalIN4cute5tupleIJiiiiEEENS1_10collective13CollectiveMmaINS1_46MainloopSm100TmaUmmaWarpSpecializedBlockScaledILi8ELi2ELi2ENS5_IJNS4_1CILi1EEENSA_ILi2EEESB_EEEEENS5_IJNSA_ILi128EEENSA_ILi64EEESF_EEENS5_IJNS_12float_e4m3_tENS_13float_ue8m0_tEEEENS5_IJNS5_IJlSB_lEEENS4_6LayoutINS5_IJNS5_IJNS5_IJNSA_ILi32EEENSA_ILi4EEEEEEiEEESQ_NS5_IJSB_iEEEEEENS5_IJNS5_IJNS5_IJNSA_ILi16EEESO_EEEiEEENS5_IJNS5_IJNSA_ILi0EEESB_EEENSA_ILi512EEEEEENS5_IJSW_iEEEEEEEEEEESK_S13_NS4_8TiledMMAINS4_8MMA_AtomIJNS4_21SM100_MMA_MXF8F6F4_SSISI_SI_fSJ_Li128ELi64ELNS4_4UMMA5MajorE0ELS18_0ELNS17_7ScaleInE0ELS19_0EEEEEENSM_INS5_IJSB_SB_SB_EEENS5_IJSW_SW_SW_EEEEENS5_IJNS4_10UnderscoreES1F_S1F_EEEEENS5_IJNS4_23SM90_TMA_LOAD_MULTICASTES1I_EEENS5_IJNS4_14ComposedLayoutINS4_7SwizzleILi3ELi4ELi3EEENS4_18smem_ptr_flag_bitsILi8EEENSM_INS5_IJNSA_ILi8EEESF_EEENS5_IJSF_SB_EEEEEEENSM_INS5_IJNS5_IJNS5_IJSP_SB_EEENS5_IJSN_SB_EEEEEESB_NS5_IJSO_SB_EEEEEENS5_IJNS5_IJNS5_IJSU_SY_EEESX_EEESW_NS5_IJSB_SY_EEEEEEEEEEEvNS4_8identityENS5_IJNS4_13SM90_TMA_LOADES26_EEES24_vS25_EENS_8epilogue10collective18CollectiveEpilogueINS29_23Sm100TmaWarpSpecializedILi3ELi2ELi32ELb1ELb0EEEJSH_NS5_IJNSM_ISF_SB_EENSM_ISN_SB_EEEEENS_10bfloat16_tESL_S2H_SL_NS29_6fusion15FusionCallbacksIS2D_NS2I_17LinearCombinationIS2H_fS2H_fLNS_15FloatRoundStyleE2EEESH_S2G_JEEENS4_5SM1004TMEM4LOAD26SM100_TMEM_LOAD_32dp32b32xES26_NS1K_INS1L_ILi2ELi4ELi3EEENS1N_ILi16EEENSM_INS5_IJS1P_SN_EEES1V_EEEENS4_39AutoVectorizingCopyWithAssumedAlignmentILi128EEENS4_14SM90_TMA_STOREES2W_S2Y_S2Y_EEEvvEEEEvNT_6ParamsE:
        .type           _ZN7cutlass13device_kernelINS_4gemm6kernel13GemmUniversalIN4cute5tupleIJiiiiEEENS1_10collective13CollectiveMmaINS1_46MainloopSm100TmaUmmaWarpSpecializedBlockScaledILi8ELi2ELi2ENS5_IJNS4_1CILi1EEENSA_ILi2EEESB_EEEEENS5_IJNSA_ILi128EEENSA_ILi64EEESF_EEENS5_IJNS_12float_e4m3_tENS_13float_ue8m0_tEEEENS5_IJNS5_IJlSB_lEEENS4_6LayoutINS5_IJNS5_IJNS5_IJNSA_ILi32EEENSA_ILi4EEEEEEiEEESQ_NS5_IJSB_iEEEEEENS5_IJNS5_IJNS5_IJNSA_ILi16EEESO_EEEiEEENS5_IJNS5_IJNSA_ILi0EEESB_EEENSA_ILi512EEEEEENS5_IJSW_iEEEEEEEEEEESK_S13_NS4_8TiledMMAINS4_8MMA_AtomIJNS4_21SM100_MMA_MXF8F6F4_SSISI_SI_fSJ_Li128ELi64ELNS4_4UMMA5MajorE0ELS18_0ELNS17_7ScaleInE0ELS19_0EEEEEENSM_INS5_IJSB_SB_SB_EEENS5_IJSW_SW_SW_EEEEENS5_IJNS4_10UnderscoreES1F_S1F_EEEEENS5_IJNS4_23SM90_TMA_LOAD_MULTICASTES1I_EEENS5_IJNS4_14ComposedLayoutINS4_7SwizzleILi3ELi4ELi3EEENS4_18smem_ptr_flag_bitsILi8EEENSM_INS5_IJNSA_ILi8EEESF_EEENS5_IJSF_SB_EEEEEEENSM_INS5_IJNS5_IJNS5_IJSP_SB_EEENS5_IJSN_SB_EEEEEESB_NS5_IJSO_SB_EEEEEENS5_IJNS5_IJNS5_IJSU_SY_EEESX_EEESW_NS5_IJSB_SY_EEEEEEEEEEEvNS4_8identityENS5_IJNS4_13SM90_TMA_LOADES26_EEES24_vS25_EENS_8epilogue10collective18CollectiveEpilogueINS29_23Sm100TmaWarpSpecializedILi3ELi2ELi32ELb1ELb0EEEJSH_NS5_IJNSM_ISF_SB_EENSM_ISN_SB_EEEEENS_10bfloat16_tESL_S2H_SL_NS29_6fusion15FusionCallbacksIS2D_NS2I_17LinearCombinationIS2H_fS2H_fLNS_15FloatRoundStyleE2EEESH_S2G_JEEENS4_5SM1004TMEM4LOAD26SM100_TMEM_LOAD_32dp32b32xES26_NS1K_INS1L_ILi2ELi4ELi3EEENS1N_ILi16EEENSM_INS5_IJS1P_SN_EEES1V_EEEENS4_39AutoVectorizingCopyWithAssumedAlignmentILi128EEENS4_14SM90_TMA_STOREES2W_S2Y_S2Y_EEEvvEEEEvNT_6ParamsE,@function
        .size           _ZN7cutlass13device_kernelINS_4gemm6kernel13GemmUniversalIN4cute5tupleIJiiiiEEENS1_10collective13CollectiveMmaINS1_46MainloopSm100TmaUmmaWarpSpecializedBlockScaledILi8ELi2ELi2ENS5_IJNS4_1CILi1EEENSA_ILi2EEESB_EEEEENS5_IJNSA_ILi128EEENSA_ILi64EEESF_EEENS5_IJNS_12float_e4m3_tENS_13float_ue8m0_tEEEENS5_IJNS5_IJlSB_lEEENS4_6LayoutINS5_IJNS5_IJNS5_IJNSA_ILi32EEENSA_ILi4EEEEEEiEEESQ_NS5_IJSB_iEEEEEENS5_IJNS5_IJNS5_IJNSA_ILi16EEESO_EEEiEEENS5_IJNS5_IJNSA_ILi0EEESB_EEENSA_ILi512EEEEEENS5_IJSW_iEEEEEEEEEEESK_S13_NS4_8TiledMMAINS4_8MMA_AtomIJNS4_21SM100_MMA_MXF8F6F4_SSISI_SI_fSJ_Li128ELi64ELNS4_4UMMA5MajorE0ELS18_0ELNS17_7ScaleInE0ELS19_0EEEEEENSM_INS5_IJSB_SB_SB_EEENS5_IJSW_SW_SW_EEEEENS5_IJNS4_10UnderscoreES1F_S1F_EEEEENS5_IJNS4_23SM90_TMA_LOAD_MULTICASTES1I_EEENS5_IJNS4_14ComposedLayoutINS4_7SwizzleILi3ELi4ELi3EEENS4_18smem_ptr_flag_bitsILi8EEENSM_INS5_IJNSA_ILi8EEESF_EEENS5_IJSF_SB_EEEEEEENSM_INS5_IJNS5_IJNS5_IJSP_SB_EEENS5_IJSN_SB_EEEEEESB_NS5_IJSO_SB_EEEEEENS5_IJNS5_IJNS5_IJSU_SY_EEESX_EEESW_NS5_IJSB_SY_EEEEEEEEEEEvNS4_8identityENS5_IJNS4_13SM90_TMA_LOADES26_EEES24_vS25_EENS_8epilogue10collective18CollectiveEpilogueINS29_23Sm100TmaWarpSpecializedILi3ELi2ELi32ELb1ELb0EEEJSH_NS5_IJNSM_ISF_SB_EENSM_ISN_SB_EEEEENS_10bfloat16_tESL_S2H_SL_NS29_6fusion15FusionCallbacksIS2D_NS2I_17LinearCombinationIS2H_fS2H_fLNS_15FloatRoundStyleE2EEESH_S2G_JEEENS4_5SM1004TMEM4LOAD26SM100_TMEM_LOAD_32dp32b32xES26_NS1K_INS1L_ILi2ELi4ELi3EEENS1N_ILi16EEENSM_INS5_IJS1P_SN_EEES1V_EEEENS4_39AutoVectorizingCopyWithAssumedAlignmentILi128EEENS4_14SM90_TMA_STOREES2W_S2Y_S2Y_EEEvvEEEEvNT_6ParamsE,(.L_x_174 - _ZN7cutlass13device_kernelINS_4gemm6kernel13GemmUniversalIN4cute5tupleIJiiiiEEENS1_10collective13CollectiveMmaINS1_46MainloopSm100TmaUmmaWarpSpecializedBlockScaledILi8ELi2ELi2ENS5_IJNS4_1CILi1EEENSA_ILi2EEESB_EEEEENS5_IJNSA_ILi128EEENSA_ILi64EEESF_EEENS5_IJNS_12float_e4m3_tENS_13float_ue8m0_tEEEENS5_IJNS5_IJlSB_lEEENS4_6LayoutINS5_IJNS5_IJNS5_IJNSA_ILi32EEENSA_ILi4EEEEEEiEEESQ_NS5_IJSB_iEEEEEENS5_IJNS5_IJNS5_IJNSA_ILi16EEESO_EEEiEEENS5_IJNS5_IJNSA_ILi0EEESB_EEENSA_ILi512EEEEEENS5_IJSW_iEEEEEEEEEEESK_S13_NS4_8TiledMMAINS4_8MMA_AtomIJNS4_21SM100_MMA_MXF8F6F4_SSISI_SI_fSJ_Li128ELi64ELNS4_4UMMA5MajorE0ELS18_0ELNS17_7ScaleInE0ELS19_0EEEEEENSM_INS5_IJSB_SB_SB_EEENS5_IJSW_SW_SW_EEEEENS5_IJNS4_10UnderscoreES1F_S1F_EEEEENS5_IJNS4_23SM90_TMA_LOAD_MULTICASTES1I_EEENS5_IJNS4_14ComposedLayoutINS4_7SwizzleILi3ELi4ELi3EEENS4_18smem_ptr_flag_bitsILi8EEENSM_INS5_IJNSA_ILi8EEESF_EEENS5_IJSF_SB_EEEEEEENSM_INS5_IJNS5_IJNS5_IJSP_SB_EEENS5_IJSN_SB_EEEEEESB_NS5_IJSO_SB_EEEEEENS5_IJNS5_IJNS5_IJSU_SY_EEESX_EEESW_NS5_IJSB_SY_EEEEEEEEEEEvNS4_8identityENS5_IJNS4_13SM90_TMA_LOADES26_EEES24_vS25_EENS_8epilogue10collective18CollectiveEpilogueINS29_23Sm100TmaWarpSpecializedILi3ELi2ELi32ELb1ELb0EEEJSH_NS5_IJNSM_ISF_SB_EENSM_ISN_SB_EEEEENS_10bfloat16_tESL_S2H_SL_NS29_6fusion15FusionCallbacksIS2D_NS2I_17LinearCombinationIS2H_fS2H_fLNS_15FloatRoundStyleE2EEESH_S2G_JEEENS4_5SM1004TMEM4LOAD26SM100_TMEM_LOAD_32dp32b32xES26_NS1K_INS1L_ILi2ELi4ELi3EEENS1N_ILi16EEENSM_INS5_IJS1P_SN_EEES1V_EEEENS4_39AutoVectorizingCopyWithAssumedAlignmentILi128EEENS4_14SM90_TMA_STOREES2W_S2Y_S2Y_EEEvvEEEEvNT_6ParamsE)
        .other          _ZN7cutlass13device_kernelINS_4gemm6kernel13GemmUniversalIN4cute5tupleIJiiiiEEENS1_10collective13CollectiveMmaINS1_46MainloopSm100TmaUmmaWarpSpecializedBlockScaledILi8ELi2ELi2ENS5_IJNS4_1CILi1EEENSA_ILi2EEESB_EEEEENS5_IJNSA_ILi128EEENSA_ILi64EEESF_EEENS5_IJNS_12float_e4m3_tENS_13float_ue8m0_tEEEENS5_IJNS5_IJlSB_lEEENS4_6LayoutINS5_IJNS5_IJNS5_IJNSA_ILi32EEENSA_ILi4EEEEEEiEEESQ_NS5_IJSB_iEEEEEENS5_IJNS5_IJNS5_IJNSA_ILi16EEESO_EEEiEEENS5_IJNS5_IJNSA_ILi0EEESB_EEENSA_ILi512EEEEEENS5_IJSW_iEEEEEEEEEEESK_S13_NS4_8TiledMMAINS4_8MMA_AtomIJNS4_21SM100_MMA_MXF8F6F4_SSISI_SI_fSJ_Li128ELi64ELNS4_4UMMA5MajorE0ELS18_0ELNS17_7ScaleInE0ELS19_0EEEEEENSM_INS5_IJSB_SB_SB_EEENS5_IJSW_SW_SW_EEEEENS5_IJNS4_10UnderscoreES1F_S1F_EEEEENS5_IJNS4_23SM90_TMA_LOAD_MULTICASTES1I_EEENS5_IJNS4_14ComposedLayoutINS4_7SwizzleILi3ELi4ELi3EEENS4_18smem_ptr_flag_bitsILi8EEENSM_INS5_IJNSA_ILi8EEESF_EEENS5_IJSF_SB_EEEEEEENSM_INS5_IJNS5_IJNS5_IJSP_SB_EEENS5_IJSN_SB_EEEEEESB_NS5_IJSO_SB_EEEEEENS5_IJNS5_IJNS5_IJSU_SY_EEESX_EEESW_NS5_IJSB_SY_EEEEEEEEEEEvNS4_8identityENS5_IJNS4_13SM90_TMA_LOADES26_EEES24_vS25_EENS_8epilogue10collective18CollectiveEpilogueINS29_23Sm100TmaWarpSpecializedILi3ELi2ELi32ELb1ELb0EEEJSH_NS5_IJNSM_ISF_SB_EENSM_ISN_SB_EEEEENS_10bfloat16_tESL_S2H_SL_NS29_6fusion15FusionCallbacksIS2D_NS2I_17LinearCombinationIS2H_fS2H_fLNS_15FloatRoundStyleE2EEESH_S2G_JEEENS4_5SM1004TMEM4LOAD26SM100_TMEM_LOAD_32dp32b32xES26_NS1K_INS1L_ILi2ELi4ELi3EEENS1N_ILi16EEENSM_INS5_IJS1P_SN_EEES1V_EEEENS4_39AutoVectorizingCopyWithAssumedAlignmentILi128EEENS4_14SM90_TMA_STOREES2W_S2Y_S2Y_EEEvvEEEEvNT_6ParamsE,@"STO_CUDA_ENTRY STV_DEFAULT"
_ZN7cutlass13device_kernelINS_4gemm6kernel13GemmUniversalIN4cute5tupleIJiiiiEEENS1_10collective13CollectiveMmaINS1_46MainloopSm100TmaUmmaWarpSpecializedBlockScaledILi8ELi2ELi2ENS5_IJNS4_1CILi1EEENSA_ILi2EEESB_EEEEENS5_IJNSA_ILi128EEENSA_ILi64EEESF_EEENS5_IJNS_12float_e4m3_tENS_13float_ue8m0_tEEEENS5_IJNS5_IJlSB_lEEENS4_6LayoutINS5_IJNS5_IJNS5_IJNSA_ILi32EEENSA_ILi4EEEEEEiEEESQ_NS5_IJSB_iEEEEEENS5_IJNS5_IJNS5_IJNSA_ILi16EEESO_EEEiEEENS5_IJNS5_IJNSA_ILi0EEESB_EEENSA_ILi512EEEEEENS5_IJSW_iEEEEEEEEEEESK_S13_NS4_8TiledMMAINS4_8MMA_AtomIJNS4_21SM100_MMA_MXF8F6F4_SSISI_SI_fSJ_Li128ELi64ELNS4_4UMMA5MajorE0ELS18_0ELNS17_7ScaleInE0ELS19_0EEEEEENSM_INS5_IJSB_SB_SB_EEENS5_IJSW_SW_SW_EEEEENS5_IJNS4_10UnderscoreES1F_S1F_EEEEENS5_IJNS4_23SM90_TMA_LOAD_MULTICASTES1I_EEENS5_IJNS4_14ComposedLayoutINS4_7SwizzleILi3ELi4ELi3EEENS4_18smem_ptr_flag_bitsILi8EEENSM_INS5_IJNSA_ILi8EEESF_EEENS5_IJSF_SB_EEEEEEENSM_INS5_IJNS5_IJNS5_IJSP_SB_EEENS5_IJSN_SB_EEEEEESB_NS5_IJSO_SB_EEEEEENS5_IJNS5_IJNS5_IJSU_SY_EEESX_EEESW_NS5_IJSB_SY_EEEEEEEEEEEvNS4_8identityENS5_IJNS4_13SM90_TMA_LOADES26_EEES24_vS25_EENS_8epilogue10collective18CollectiveEpilogueINS29_23Sm100TmaWarpSpecializedILi3ELi2ELi32ELb1ELb0EEEJSH_NS5_IJNSM_ISF_SB_EENSM_ISN_SB_EEEEENS_10bfloat16_tESL_S2H_SL_NS29_6fusion15FusionCallbacksIS2D_NS2I_17LinearCombinationIS2H_fS2H_fLNS_15FloatRoundStyleE2EEESH_S2G_JEEENS4_5SM1004TMEM4LOAD26SM100_TMEM_LOAD_32dp32b32xES26_NS1K_INS1L_ILi2ELi4ELi3EEENS1N_ILi16EEENSM_INS5_IJS1P_SN_EEES1V_EEEENS4_39AutoVectorizingCopyWithAssumedAlignmentILi128EEENS4_14SM90_TMA_STOREES2W_S2Y_S2Y_EEEvvEEEEvNT_6ParamsE:
[----:B------:R-:W1:Y:S01]  /*0000*/  LDC R1, c[0x0][0x37c] ;  /* 0x0000df00ff017b82 */ /* 0x000e620000000800 */
[----:B------:R-:W2:Y:S01]  /*0010*/  S2R R93, SR_TID.X ;  /* 0x00000000005d7919 */ /* 0x000ea20000002100 */
[----:B------:R-:W3:Y:S01]  /*0020*/  LDCU.64 UR4, c[0x0][0xc90] ;  /* 0x00019200ff0477ac */ /* 0x000ee20008000a00 */
[----:B------:R-:W-:Y:S02]  /*0030*/  PRMT R88, RZ, 0x7610, R88 ;  /* 0x00007610ff587816 */ /* 0x000fe40000000058 */
[----:B------:R-:W-:Y:S01]  /*0040*/  ELECT P5, URZ, PT ;  /* 0x0000000000ff782f */ /* 0x000fe200038a0000 */
[----:B------:R-:W4:Y:S01]  /*0050*/  LDCU.64 UR46, c[0x0][0x358] ;  /* 0x00006b00ff2e77ac */ /* 0x000f220008000a00 */
[----:B---3--:R-:W-:-:S04]  /*0060*/  UISETP.NE.U32.AND UP0, UPT, UR4, URZ, UPT ;  /* 0x000000ff0400728c */ /* 0x008fc8000bf05070 */
[----:B------:R-:W-:Y:S01]  /*0070*/  UISETP.NE.AND.EX UP0, UPT, UR5, URZ, UPT, UP0 ;  /* 0x000000ff0500728c */ /* 0x000fe2000bf05300 */
[----:B--2---:R-:W-:-:S05]  /*0080*/  SHF.R.U32.HI R92, RZ, 0x5, R93 ;  /* 0x00000005ff5c7819 */ /* 0x004fca000001165d */
[----:B------:R-:W2:Y:S02]  /*0090*/  SHFL.IDX PT, R0, R92, RZ, 0x1f ;  /* 0x00001fff5c007589 */ /* 0x000ea400000e0000 */
[----:B--2---:R-:W-:Y:S01]  /*00a0*/  R2UR UR6, R0 ;  /* 0x00000000000672ca */ /* 0x004fe200000e0000 */
[----:B-1--4-:R-:W-:-:S14]  /*00b0*/  BRA.U UP0, `(.L_x_0) ;  /* 0x00000001002c7547 */ /* 0x012fdc000b800000 */
[----:B------:R-:W1:Y:S02]  /*00c0*/  LDCU.64 UR8, c[0x0][0xc88] ;  /* 0x00019100ff0877ac */ /* 0x000e640008000a00 */
[----:B-1----:R-:W-:-:S04]  /*00d0*/  UISETP.NE.U32.AND UP0, UPT, UR8, URZ, UPT ;  /* 0x000000ff0800728c */ /* 0x002fc8000bf05070 */
[----:B------:R-:W-:-:S09]  /*00e0*/  UISETP.NE.AND.EX UP0, UPT, UR9, URZ, UPT, UP0 ;  /* 0x000000ff0900728c */ /* 0x000fd2000bf05300 */
[----:B------:R-:W-:Y:S05]  /*00f0*/  BRA.U !UP0, `(.L_x_1) ;  /* 0x0000000108107547 */ /* 0x000fea000b800000 */
[----:B------:R-:W1:Y:S02]  /*0100*/  LDC.64 R2, c[0x0][0xc88] ;  /* 0x00032200ff027b82 */ /* 0x000e640000000a00 */
[----:B-1----:R1:W5:Y:S01]  /*0110*/  LDG.E R49, desc[UR46][R2.64] ;  /* 0x0000002e02317981 */ /* 0x002362000c1e1900 */
[----:B------:R-:W-:Y:S01]  /*0120*/  HFMA2 R88, -RZ, RZ, 0, 5.9604644775390625e-08 ;  /* 0x00000001ff587431 */ /* 0x000fe200000001ff */
[----:B------:R-:W-:Y:S05]  /*0130*/  BRA `(.L_x_0) ;  /* 0x00000000000c7947 */ /* 0x000fea0003800000 */
.L_x_1:
[----:B------:R-:W1:Y:S01]  /*0140*/  LDCU UR7, c[0x0][0xc80] ;  /* 0x00019000ff0777ac */ /* 0x000e620008000800 */
[----:B------:R-:W-:Y:S01]  /*0150*/  HFMA2 R88, -RZ, RZ, 0, 5.9604644775390625e-08 ;  /* 0x00000001ff587431 */ /* 0x000fe200000001ff */
[----:B-1----:R-:W-:Y:S02]  /*0160*/  MOV R49, UR7 ;  /* 0x0000000700317c02 */ /* 0x002fe40008000f00 */
.L_x_0:
[----:B------:R-:W2:Y:S02]  /*0170*/  LDCU.64 UR8, c[0x0][0xcb0] ;  /* 0x00019600ff0877ac */ /* 0x000ea40008000a00 */
[----:B--2---:R-:W-:-:S04]  /*0180*/  UISETP.NE.U32.AND UP0, UPT, UR8, URZ, UPT ;  /* 0x000000ff0800728c */ /* 0x004fc8000bf05070 */
[----:B------:R-:W-:-:S09]  /*0190*/  UISETP.NE.AND.EX UP0, UPT, UR9, URZ, UPT, UP0 ;  /* 0x000000ff0900728c */ /* 0x000fd2000bf05300 */
[----:B------:R-:W-:Y:S05]  /*01a0*/  BRA.U UP0, `(.L_x_2) ;  /* 0x0000000100247547 */ /* 0x000fea000b800000 */
[----:B------:R-:W2:Y:S02]  /*01b0*/  LDCU.64 UR8, c[0x0][0xca8] ;  /* 0x00019500ff0877ac */ /* 0x000ea40008000a00 */
[----:B--2---:R-:W-:-:S04]  /*01c0*/  UISETP.NE.U32.AND UP0, UPT, UR8, URZ, UPT ;  /* 0x000000ff0800728c */ /* 0x004fc8000bf05070 */
[----:B------:R-:W-:-:S09]  /*01d0*/  UISETP.NE.AND.EX UP0, UPT, UR9, URZ, UPT, UP0 ;  /* 0x000000ff0900728c */ /* 0x000fd2000bf05300 */
[----:B------:R-:W-:Y:S05]  /*01e0*/  BRA.U !UP0, `(.L_x_3) ;  /* 0x00000001080c7547 */ /* 0x000fea000b800000 */
[----:B-1----:R-:W1:Y:S02]  /*01f0*/  LDC.64 R2, c[0x0][0xca8] ;  /* 0x00032a00ff027b82 */ /* 0x002e640000000a00 */
[----:B-1----:R2:W5:Y:S01]  /*0200*/  LDG.E R47, desc[UR46][R2.64] ;  /* 0x0000002e022f7981 */ /* 0x002562000c1e1900 */
[----:B------:R-:W-:Y:S05]  /*0210*/  BRA `(.L_x_2) ;  /* 0x0000000000087947 */ /* 0x000fea0003800000 */
.L_x_3:
[----:B------:R-:W2:Y:S02]  /*0220*/  LDCU UR7, c[0x0][0xca0] ;  /* 0x00019400ff0777ac */ /* 0x000ea40008000800 */
[----:B--2---:R-:W-:Y:S02]  /*0230*/  MOV R47, UR7 ;  /* 0x00000007002f7c02 */ /* 0x004fe40008000f00 */
.L_x_2:
[----:B------:R-:W-:Y:S01]  /*0240*/  IMAD.U32 R0, RZ, RZ, UR6 ;  /* 0x00000006ff007e24 */ /* 0x000fe2000f8e00ff */
[----:B------:R-:W-:Y:S04]  /*0250*/  BSSY.RECONVERGENT B0, `(.L_x_4) ;  /* 0x0000012000007945 */ /* 0x000fe80003800200 */
[C---:B------:R-:W-:Y:S02]  /*0260*/  ISETP.NE.OR P1, PT, R0.reuse, 0x1, !P5 ;  /* 0x000000010000780c */ /* 0x040fe40006f25670 */
[----:B------:R-:W-:-:S11]  /*0270*/  ISETP.NE.OR P0, PT, R0, 0x3, !P5 ;  /* 0x000000030000780c */ /* 0x000fd60006f05670 */
[----:B------:R-:W-:Y:S05]  /*0280*/  @P1 BRA `(.L_x_5) ;  /* 0x0000000000381947 */ /* 0x000fea0003800000 */
[----:B------:R-:W3:Y:S02]  /*0290*/  LDCU.64 UR8, c[0x0][0x348] ;  /* 0x00006900ff0877ac */ /* 0x000ee40008000a00 */
[----:B---3--:R-:W-:Y:S02]  /*02a0*/  UIADD3 UR14, UP3, UPT, UR8, 0x80, URZ ;  /* 0x00000080080e7890 */ /* 0x008fe4000ff7e0ff */
[----:B------:R-:W-:Y:S02]  /*02b0*/  UIADD3 UR12, UP2, UPT, UR8, 0x180, URZ ;  /* 0x00000180080c7890 */ /* 0x000fe4000ff5e0ff */
[----:B------:R-:W-:Y:S02]  /*02c0*/  UIADD3 UR10, UP1, UPT, UR8, 0x280, URZ ;  /* 0x00000280080a7890 */ /* 0x000fe4000ff3e0ff */
[----:B------:R-:W-:Y:S02]  /*02d0*/  UIADD3 UR8, UP0, UPT, UR8, 0x380, URZ ;  /* 0x0000038008087890 */ /* 0x000fe4000ff1e0ff */
[----:B------:R-:W-:-:S02]  /*02e0*/  UIADD3.X UR15, UPT, UPT, URZ, UR9, URZ, UP3, !UPT ;  /* 0x00000009ff0f7290 */ /* 0x000fc40009ffe4ff */
[----:B------:R-:W-:Y:S02]  /*02f0*/  UIADD3.X UR13, UPT, UPT, URZ, UR9, URZ, UP2, !UPT ;  /* 0x00000009ff0d7290 */ /* 0x000fe400097fe4ff */
[----:B------:R-:W-:Y:S02]  /*0300*/  UIADD3.X UR11, UPT, UPT, URZ, UR9, URZ, UP1, !UPT ;  /* 0x00000009ff0b7290 */ /* 0x000fe40008ffe4ff */
[----:B------:R-:W-:-:S03]  /*0310*/  UIADD3.X UR9, UPT, UPT, URZ, UR9, URZ, UP0, !UPT ;  /* 0x00000009ff097290 */ /* 0x000fc600087fe4ff */
[----:B------:R3:W-:Y:S02]  /*0320*/  UTMACCTL.PF [UR14] ;  /* 0x000000000e0079b9 */ /* 0x0007e40008040000 */
[----:B------:R3:W-:Y:S02]  /*0330*/  UTMACCTL.PF [UR12] ;  /* 0x000000000c0079b9 */ /* 0x0007e40008040000 */
[----:B------:R3:W-:Y:S02]  /*0340*/  UTMACCTL.PF [UR10] ;  /* 0x000000000a0079b9 */ /* 0x0007e40008040000 */
[----:B------:R3:W-:Y:S02]  /*0350*/  UTMACCTL.PF [UR8] ;  /* 0x00000000080079b9 */ /* 0x0007e40008040000 */
[----:B---3--:R-:W-:Y:S01]  /*0360*/  NOP ;  /* 0x0000000000007918 */ /* 0x008fe20000000000 */
.L_x_5:
[----:B------:R-:W-:Y:S05]  /*0370*/  BSYNC.RECONVERGENT B0 ;  /* 0x0000000000007941 */ /* 0x000fea0003800200 */
.L_x_4:
[----:B------:R-:W-:Y:S04]  /*0380*/  BSSY.RECONVERGENT B0, `(.L_x_6) ;  /* 0x000000a000007945 */ /* 0x000fe80003800200 */
[----:B------:R-:W-:Y:S05]  /*0390*/  @P0 BRA `(.L_x_7) ;  /* 0x0000000000200947 */ /* 0x000fea0003800000 */
[----:B------:R-:W3:Y:S02]  /*03a0*/  LDCU.64 UR8, c[0x0][0x348] ;  /* 0x00006900ff0877ac */ /* 0x000ee40008000a00 */
[----:B---3--:R-:W-:Y:S02]  /*03b0*/  UIADD3 UR10, UP1, UPT, UR8, 0x980, URZ ;  /* 0x00000980080a7890 */ /* 0x008fe4000ff3e0ff */
[----:B------:R-:W-:Y:S02]  /*03c0*/  UIADD3 UR8, UP0, UPT, UR8, 0xa80, URZ ;  /* 0x00000a8008087890 */ /* 0x000fe4000ff1e0ff */
[----:B------:R-:W-:Y:S02]  /*03d0*/  UIADD3.X UR11, UPT, UPT, URZ, UR9, URZ, UP1, !UPT ;  /* 0x00000009ff0b7290 */ /* 0x000fe40008ffe4ff */
[----:B------:R-:W-:-:S07]  /*03e0*/  UIADD3.X UR9, UPT, UPT, URZ, UR9, URZ, UP0, !UPT ;  /* 0x00000009ff097290 */ /* 0x000fce00087fe4ff */
[----:B------:R3:W-:Y:S02]  /*03f0*/  UTMACCTL.PF [UR10] ;  /* 0x000000000a0079b9 */ /* 0x0007e40008040000 */
[----:B------:R3:W-:Y:S02]  /*0400*/  UTMACCTL.PF [UR8] ;  /* 0x00000000080079b9 */ /* 0x0007e40008040000 */
[----:B---3--:R-:W-:Y:S01]  /*0410*/  NOP ;  /* 0x0000000000007918 */ /* 0x008fe20000000000 */
.L_x_7:
[----:B------:R-:W-:Y:S05]  /*0420*/  BSYNC.RECONVERGENT B0 ;  /* 0x0000000000007941 */ /* 0x000fea0003800200 */
.L_x_6:
[----:B------:R-:W3:Y:S01]  /*0430*/  LDCU.64 UR8, c[0x0][0xc88] ;  /* 0x00019100ff0877ac */ /* 0x000ee20008000a00 */
[----:B------:R-:W-:Y:S02]  /*0440*/  UISETP.EQ.U32.AND UP1, UPT, UR4, URZ, UPT ;  /* 0x000000ff0400728c */ /* 0x000fe4000bf22070 */
[----:B------:R-:W-:Y:S02]  /*0450*/  UPLOP3.LUT UP4, UPT, UPT, UPT, UPT, 0x80, 0x8 ;  /* 0x000000000008789c */ /* 0x000fe40003f8f070 */
[----:B---3--:R-:W-:-:S04]  /*0460*/  UISETP.NE.U32.AND UP0, UPT, UR8, URZ, UPT ;  /* 0x000000ff0800728c */ /* 0x008fc8000bf05070 */
[----:B------:R-:W-:-:S04]  /*0470*/  UISETP.NE.AND.EX UP0, UPT, UR9, URZ, UPT, UP0 ;  /* 0x000000ff0900728c */ /* 0x000fc8000bf05300 */
[----:B------:R-:W-:-:S04]  /*0480*/  UISETP.EQ.OR.EX UP2, UPT, UR5, URZ, !UP0, UP1 ;  /* 0x000000ff0500728c */ /* 0x000fc8000c742710 */
[----:B------:R-:W-:-:S05]  /*0490*/  UP2UR UR48, UPR, URZ, 0x4 ;  /* 0x00000004ff307883 */ /* 0x000fca0008000000 */
[----:B------:R-:W-:Y:S07]  /*04a0*/  BRA.U !UP2, `(.L_x_8) ;  /* 0x000000010a207547 */ /* 0x000fee000b800000 */
[----:B------:R-:W-:Y:S01]  /*04b0*/  UISETP.NE.U32.AND UP1, UPT, UR4, URZ, UPT ;  /* 0x000000ff0400728c */ /* 0x000fe2000bf25070 */
[----:B-----5:R-:W-:Y:S01]  /*04c0*/  FSETP.NEU.AND P0, PT, R49, RZ, PT ;  /* 0x000000ff3100720b */ /* 0x020fe20003f0d000 */
[----:B------:R-:W-:Y:S02]  /*04d0*/  USEL UR4, URZ, 0xffffffff, UP0 ;  /* 0xffffffffff047887 */ /* 0x000fe40008000000 */
[----:B------:R-:W-:-:S10]  /*04e0*/  UISETP.NE.AND.EX UP1, UPT, UR5, URZ, UPT, UP1 ;  /* 0x000000ff0500728c */ /* 0x000fd4000bf25310 */
[----:B------:R-:W-:Y:S01]  /*04f0*/  VOTEU.ANY UP0, P0 ;  /* 0x0000000000ff7886 */ /* 0x000fe20000000100 */
[----:B------:R-:W-:-:S04]  /*0500*/  @!UP1 USEL UR4, URZ, 0xffffffff, UP0 ;  /* 0xffffffffff049887 */ /* 0x000fc80008000000 */
[----:B------:R-:W-:-:S04]  /*0510*/  ULOP3.LUT UR4, UR4, 0x1, URZ, 0xc0, !UPT ;  /* 0x0000000104047892 */ /* 0x000fc8000f8ec0ff */
[----:B------:R-:W-:-:S11]  /*0520*/  UISETP.NE.U32.AND UP4, UPT, UR4, 0x1, UPT ;  /* 0x000000010400788c */ /* 0x000fd6000bf85070 */
.L_x_8:
[----:B-12---:R-:W1:Y:S01]  /*0530*/  SHFL.IDX PT, R2, R92, RZ, 0x1f ;  /* 0x00001fff5c027589 */ /* 0x006e6200000e0000 */
[----:B------:R-:W-:-:S04]  /*0540*/  UISETP.NE.AND UP0, UPT, UR6, 0x2, UPT ;  /* 0x000000020600788c */ /* 0x000fc8000bf05270 */
[----:B------:R-:W-:Y:S01]  /*0550*/  USEL UR14, URZ, 0x1, UP0 ;  /* 0x00000001ff0e7887 */ /* 0x000fe20008000000 */
[----:B-1----:R-:W-:-:S13]  /*0560*/  ISETP.NE.AND P0, PT, R2, RZ, PT ;  /* 0x000000ff0200720c */ /* 0x002fda0003f05270 */
[----:B------:R-:W-:Y:S05]  /*0570*/  @P0 BRA `(.L_x_9) ;  /* 0x0000000000840947 */ /* 0x000fea0003800000 */
[----:B------:R-:W-:Y:S01]  /*0580*/  ELECT P0, URZ, PT ;  /* 0x0000000000ff782f */ /* 0x000fe20003800000 */
[----:B------:R-:W-:-:S12]  /*0590*/  BSSY.RECONVERGENT B0, `(.L_x_9) ;  /* 0x000001f000007945 */ /* 0x000fd80003800200 */
[----:B------:R-:W-:Y:S05]  /*05a0*/  @!P0 BRA `(.L_x_10) ;  /* 0x0000000000748947 */ /* 0x000fea0003800000 */
[----:B------:R-:W1:Y:S01]  /*05b0*/  S2UR UR7, SR_CgaCtaId ;  /* 0x00000000000779c3 */ /* 0x000e620000008800 */
[----:B------:R-:W-:Y:S01]  /*05c0*/  UMOV UR8, 0x400 ;  /* 0x0000040000087882 */ /* 0x000fe20000000000 */
[----:B------:R-:W-:Y:S01]  /*05d0*/  UMOV UR5, 0x1 ;  /* 0x0000000100057882 */ /* 0x000fe20000000000 */
[----:B------:R-:W-:Y:S01]  /*05e0*/  UMOV UR4, 0x2 ;  /* 0x0000000200047882 */ /* 0x000fe20000000000 */
[----:B-1----:R-:W-:Y:S02]  /*05f0*/  ULEA UR7, UR7, UR8, 0x18 ;  /* 0x0000000807077291 */ /* 0x002fe4000f8ec0ff */
[----:B------:R-:W-:-:S04]  /*0600*/  UIADD3 UR8, UPT, UPT, -UR5, 0x100000, URZ ;  /* 0x0010000005087890 */ /* 0x000fc8000fffe1ff */
[----:B------:R-:W-:Y:S02]  /*0610*/  USHF.L.U32 UR9, UR8, 0xb, URZ ;  /* 0x0000000b08097899 */ /* 0x000fe400080006ff */
[----:B------:R-:W-:Y:S02]  /*0620*/  USHF.L.U32 UR8, UR8, 0x1, URZ ;  /* 0x0000000108087899 */ /* 0x000fe400080006ff */
[----:B------:R-:W-:-:S04]  /*0630*/  UIADD3 UR4, UPT, UPT, -UR4, 0x100000, URZ ;  /* 0x0010000004047890 */ /* 0x000fc8000fffe1ff */
[----:B------:R-:W-:Y:S02]  /*0640*/  USHF.L.U32 UR5, UR4, 0xb, URZ ;  /* 0x0000000b04057899 */ /* 0x000fe400080006ff */
[----:B------:R-:W-:Y:S01]  /*0650*/  USHF.L.U32 UR4, UR4, 0x1, URZ ;  /* 0x0000000104047899 */ /* 0x000fe200080006ff */
[----:B------:R-:W1:Y:S03]  /*0660*/  FENCE.VIEW.ASYNC.S ;  /* 0x00000000000073c6 */ /* 0x000e660000000000 */
[----:B-1----:R1:W2:Y:S08]  /*0670*/  SYNCS.EXCH.64 URZ, [UR7], UR8 ;  /* 0x0000000807ff75b2 */ /* 0x0022b00008000100 */
[----:B------:R1:W3:Y:S01]  /*0680*/  SYNCS.EXCH.64 URZ, [UR7+0x40], UR4 ;  /* 0x0000400407ff75b2 */ /* 0x0002e20008000100 */
[----:B------:R1:W4:Y:S01]  /*0690*/  SYNCS.EXCH.64 URZ, [UR7+0x8], UR8 ;  /* 0x0000080807ff75b2 */ /* 0x0003220008000100 */
[----:B------:R1:W1:Y:S01]  /*06a0*/  SYNCS.EXCH.64 URZ, [UR7+0x48], UR4 ;  /* 0x0000480407ff75b2 */ /* 0x0002620008000100 */
        /* <DEDUP_REMOVED lines=12> */
[----:B------:R-:W-:Y:S01]  /*0770*/  NOP ;  /* 0x0000000000007918 */ /* 0x000fe20000000000 */
.L_x_10:
[----:B-1----:R-:W-:Y:S05]  /*0780*/  BSYNC.RECONVERGENT B0 ;  /* 0x0000000000007941 */ /* 0x002fea0003800200 */
.L_x_9:
[----:B------:R-:W1:Y:S01]  /*0790*/  SHFL.IDX PT, R2, R92, RZ, 0x1f ;  /* 0x00001fff5c027589 */ /* 0x000e6200000e0000 */
[----:B------:R-:W-:Y:S01]  /*07a0*/  NOP ;  /* 0x0000000000007918 */ /* 0x000fe20000000000 */
[----:B-1----:R-:W-:-:S13]  /*07b0*/  ISETP.NE.AND P0, PT, R2, 0x1, PT ;  /* 0x000000010200780c */ /* 0x002fda0003f05270 */
[----:B------:R-:W-:Y:S05]  /*07c0*/  @P0 BRA `(.L_x_11) ;  /* 0x0000000000500947 */ /* 0x000fea0003800000 */
[----:B------:R-:W1:Y:S01]  /*07d0*/  S2UR UR7, SR_CgaCtaId ;  /* 0x00000000000779c3 */ /* 0x000e620000008800 */
[----:B------:R-:W-:Y:S01]  /*07e0*/  UMOV UR8, 0x400 ;  /* 0x0000040000087882 */ /* 0x000fe20000000000 */
[----:B------:R-:W-:Y:S01]  /*07f0*/  UMOV UR5, 0x20 ;  /* 0x0000002000057882 */ /* 0x000fe20000000000 */
[----:B------:R-:W-:Y:S01]  /*0800*/  UMOV UR4, 0x80 ;  /* 0x0000008000047882 */ /* 0x000fe20000000000 */
[----:B------:R-:W-:Y:S01]  /*0810*/  ELECT P0, URZ, PT ;  /* 0x0000000000ff782f */ /* 0x000fe20003800000 */
        /* <DEDUP_REMOVED lines=8> */
[----:B-1----:R1:W1:Y:S08]  /*08a0*/  SYNCS.EXCH.64 URZ, [UR7+0x80], UR8 ;  /* 0x0000800807ff75b2 */ /* 0x0022700008000100 */
[----:B------:R1:W1:Y:S01]  /*08b0*/  SYNCS.EXCH.64 URZ, [UR7+0x98], UR4 ;  /* 0x0000980407ff75b2 */ /* 0x0002620008000100 */
[----:B------:R1:W1:Y:S01]  /*08c0*/  SYNCS.EXCH.64 URZ, [UR7+0x88], UR8 ;  /* 0x0000880807ff75b2 */ /* 0x0002620008000100 */
[----:B------:R1:W1:Y:S01]  /*08d0*/  SYNCS.EXCH.64 URZ, [UR7+0xa0], UR4 ;  /* 0x0000a00407ff75b2 */ /* 0x0002620008000100 */
[----:B------:R1:W1:Y:S01]  /*08e0*/  SYNCS.EXCH.64 URZ, [UR7+0x90], UR8 ;  /* 0x0000900807ff75b2 */ /* 0x0002620008000100 */
[----:B------:R1:W1:Y:S01]  /*08f0*/  SYNCS.EXCH.64 URZ, [UR7+0xa8], UR4 ;  /* 0x0000a80407ff75b2 */ /* 0x0002620008000100 */
[----:B------:R-:W-:Y:S01]  /*0900*/  NOP ;  /* 0x0000000000007918 */ /* 0x000fe20000000000 */
.L_x_11:
[----:B------:R-:W2:Y:S01]  /*0910*/  SHFL.IDX PT, R2, R92, RZ, 0x1f ;  /* 0x00001fff5c027589 */ /* 0x000ea200000e0000 */
[----:B------:R-:W-:Y:S01]  /*0920*/  NOP ;  /* 0x0000000000007918 */ /* 0x000fe20000000000 */
[----:B--2---:R-:W-:-:S13]  /*0930*/  ISETP.NE.AND P0, PT, R2, 0x3, PT ;  /* 0x000000030200780c */ /* 0x004fda0003f05270 */
[----:B------:R-:W-:Y:S05]  /*0940*/  @P0 BRA `(.L_x_12) ;  /* 0x0000000000300947 */ /* 0x000fea0003800000 */
[----:B-1----:R-:W1:Y:S01]  /*0950*/  S2UR UR5, SR_CgaCtaId ;  /* 0x00000000000579c3 */ /* 0x002e620000008800 */
[----:B------:R-:W-:Y:S01]  /*0960*/  UMOV UR7, 0x400 ;  /* 0x0000040000077882 */ /* 0x000fe20000000000 */
[----:B------:R-:W-:Y:S01]  /*0970*/  UMOV UR4, 0x20 ;  /* 0x0000002000047882 */ /* 0x000fe20000000000 */
[----:B------:R-:W-:Y:S01]  /*0980*/  ELECT P0, URZ, PT ;  /* 0x0000000000ff782f */ /* 0x000fe20003800000 */
[----:B------:R-:W-:-:S04]  /*0990*/  UIADD3 UR8, UPT, UPT, -UR4, 0x100000, URZ ;  /* 0x0010000004087890 */ /* 0x000fc8000fffe1ff */
[----:B------:R-:W-:Y:S02]  /*09a0*/  USHF.L.U32 UR9, UR8, 0xb, URZ ;  /* 0x0000000b08097899 */ /* 0x000fe400080006ff */
[----:B------:R-:W-:Y:S02]  /*09b0*/  USHF.L.U32 UR8, UR8, 0x1, URZ ;  /* 0x0000000108087899 */ /* 0x000fe400080006ff */
[----:B-1----:R-:W-:Y:S01]  /*09c0*/  ULEA UR5, UR5, UR7, 0x18 ;  /* 0x0000000705057291 */ /* 0x002fe2000f8ec0ff */
[----:B------:R-:W1:Y:S11]  /*09d0*/  FENCE.VIEW.ASYNC.S ;  /* 0x00000000000073c6 */ /* 0x000e760000000000 */
[----:B-1----:R2:W1:Y:S01]  /*09e0*/  SYNCS.EXCH.64 URZ, [UR5+0xb0], UR8 ;  /* 0x0000b00805ff75b2 */ /* 0x0024620008000100 */
[----:B------:R2:W1:Y:S02]  /*09f0*/  SYNCS.EXCH.64 URZ, [UR5+0xb8], UR8 ;  /* 0x0000b80805ff75b2 */ /* 0x0004640008000100 */
[----:B--2---:R-:W-:Y:S01]  /*0a00*/  NOP ;  /* 0x0000000000007918 */ /* 0x004fe20000000000 */
.L_x_12:
[----:B------:R-:W2:Y:S01]  /*0a10*/  SHFL.IDX PT, R2, R92, RZ, 0x1f ;  /* 0x00001fff5c027589 */ /* 0x000ea200000e0000 */
[----:B------:R-:W-:Y:S01]  /*0a20*/  NOP ;  /* 0x0000000000007918 */ /* 0x000fe20000000000 */
[----:B--2---:R-:W-:-:S13]  /*0a30*/  ISETP.NE.AND P0, PT, R2, 0x4, PT ;  /* 0x000000040200780c */ /* 0x004fda0003f05270 */
[----:B------:R-:W-:Y:S05]  /*0a40*/  @P0 BRA `(.L_x_13) ;  /* 0x00000000004c0947 */ /* 0x000fea0003800000 */
[----:B-1----:R-:W1:Y:S01]  /*0a50*/  S2UR UR5, SR_CgaCtaId ;  /* 0x00000000000579c3 */ /* 0x002e620000008800 */
[----:B------:R-:W-:Y:S01]  /*0a60*/  UMOV UR8, 0x1e0 ;  /* 0x000001e000087882 */ /* 0x000fe20000000000 */
[----:B------:R-:W-:Y:S01]  /*0a70*/  UMOV UR7, 0x400 ;  /* 0x0000040000077882 */ /* 0x000fe20000000000 */
[----:B------:R-:W-:Y:S01]  /*0a80*/  USEL UR8, UR8, 0x1a0, UP4 ;  /* 0x000001a008087887 */ /* 0x000fe2000a000000 */
[----:B------:R-:W-:Y:S01]  /*0a90*/  UMOV UR4, 0x1 ;  /* 0x0000000100047882 */ /* 0x000fe20000000000 */
[----:B------:R-:W-:Y:S01]  /*0aa0*/  ELECT P0, URZ, PT ;  /* 0x0000000000ff782f */ /* 0x000fe20003800000 */
[----:B------:R-:W-:-:S04]  /*0ab0*/  UIADD3 UR10, UPT, UPT, -UR4, 0x100000, URZ ;  /* 0x00100000040a7890 */ /* 0x000fc8000fffe1ff */
[----:B------:R-:W-:Y:S02]  /*0ac0*/  USHF.L.U32 UR11, UR10, 0xb, URZ ;  /* 0x0000000b0a0b7899 */ /* 0x000fe400080006ff */
[----:B------:R-:W-:Y:S02]  /*0ad0*/  USHF.L.U32 UR10, UR10, 0x1, URZ ;  /* 0x000000010a0a7899 */ /* 0x000fe400080006ff */
[----:B------:R-:W-:-:S04]  /*0ae0*/  UIADD3 UR8, UPT, UPT, -UR8, 0x100000, URZ ;  /* 0x0010000008087890 */ /* 0x000fc8000fffe1ff */
[----:B------:R-:W-:Y:S02]  /*0af0*/  USHF.L.U32 UR9, UR8, 0xb, URZ ;  /* 0x0000000b08097899 */ /* 0x000fe400080006ff */
[----:B------:R-:W-:Y:S02]  /*0b00*/  USHF.L.U32 UR8, UR8, 0x1, URZ ;  /* 0x0000000108087899 */ /* 0x000fe400080006ff */
[----:B-1----:R-:W-:Y:S01]  /*0b10*/  ULEA UR5, UR5, UR7, 0x18 ;  /* 0x0000000705057291 */ /* 0x002fe2000f8ec0ff */
[----:B------:R-:W1:Y:S11]  /*0b20*/  FENCE.VIEW.ASYNC.S ;  /* 0x00000000000073c6 */ /* 0x000e760000000000 */
[----:B-1----:R2:W1:Y:S01]  /*0b30*/  SYNCS.EXCH.64 URZ, [UR5+0xc0], UR10 ;  /* 0x0000c00a05ff75b2 */ /* 0x0024620008000100 */
[----:B------:R2:W1:Y:S01]  /*0b40*/  SYNCS.EXCH.64 URZ, [UR5+0xd0], UR8 ;  /* 0x0000d00805ff75b2 */ /* 0x0004620008000100 */
[----:B------:R2:W1:Y:S01]  /*0b50*/  SYNCS.EXCH.64 URZ, [UR5+0xc8], UR10 ;  /* 0x0000c80a05ff75b2 */ /* 0x0004620008000100 */
[----:B------:R2:W1:Y:S02]  /*0b60*/  SYNCS.EXCH.64 URZ, [UR5+0xd8], UR8 ;  /* 0x0000d80805ff75b2 */ /* 0x0004640008000100 */
[----:B--2---:R-:W-:Y:S01]  /*0b70*/  NOP ;  /* 0x0000000000007918 */ /* 0x004fe20000000000 */
.L_x_13:
[----:B------:R-:W2:Y:S01]  /*0b80*/  SHFL.IDX PT, R2, R92, RZ, 0x1f ;  /* 0x00001fff5c027589 */ /* 0x000ea200000e0000 */
[----:B------:R-:W-:Y:S01]  /*0b90*/  NOP ;  /* 0x0000000000007918 */ /* 0x000fe20000000000 */
[----:B--2---:R-:W-:-:S13]  /*0ba0*/  ISETP.NE.AND P0, PT, R2, 0x5, PT ;  /* 0x000000050200780c */ /* 0x004fda0003f05270 */
[----:B------:R-:W-:Y:S05]  /*0bb0*/  @P0 BRA `(.L_x_14) ;  /* 0x0000000000480947 */ /* 0x000fea0003800000 */
[----:B-1----:R-:W1:Y:S01]  /*0bc0*/  S2UR UR7, SR_CgaCtaId ;  /* 0x00000000000779c3 */ /* 0x002e620000008800 */
        /* <DEDUP_REMOVED lines=15> */
[----:B------:R2:W1:Y:S02]  /*0cc0*/  SYNCS.EXCH.64 URZ, [UR7+0xf8], UR4 ;  /* 0x0000f80407ff75b2 */ /* 0x0004640008000100 */
[----:B--2---:R-:W-:Y:S01]  /*0cd0*/  NOP ;  /* 0x0000000000007918 */ /* 0x004fe20000000000 */
.L_x_14:
[----:B------:R-:W2:Y:S01]  /*0ce0*/  SHFL.IDX PT, R2, R92, RZ, 0x1f ;  /* 0x00001fff5c027589 */ /* 0x000ea200000e0000 */
[----:B------:R-:W1:Y:S01]  /*0cf0*/  S2UR UR45, SR_CgaCtaId ;  /* 0x00000000002d79c3 */ /* 0x000e620000008800 */
[----:B------:R-:W-:Y:S01]  /*0d00*/  NOP ;  /* 0x0000000000007918 */ /* 0x000fe20000000000 */
[----:B--2---:R-:W-:-:S13]  /*0d10*/  ISETP.NE.AND P0, PT, R2, 0x3, PT ;  /* 0x000000030200780c */ /* 0x004fda0003f05270 */
[----:B-1----:R-:W-:Y:S05]  /*0d20*/  @P0 BRA `(.L_x_15) ;  /* 0x0000000000340947 */ /* 0x002fea0003800000 */
[----:B------:R-:W-:Y:S01]  /*0d30*/  UMOV UR5, 0x400 ;  /* 0x0000040000057882 */ /* 0x000fe20000000000 */
[----:B------:R-:W-:Y:S01]  /*0d40*/  UMOV UR4, 0x20 ;  /* 0x0000002000047882 */ /* 0x000fe20000000000 */
[----:B------:R-:W-:Y:S02]  /*0d50*/  ULEA UR5, UR45, UR5, 0x18 ;  /* 0x000000052d057291 */ /* 0x000fe4000f8ec0ff */
[----:B------:R-:W-:-:S04]  /*0d60*/  UIADD3 UR8, UPT, UPT, -UR4, 0x100000, URZ ;  /* 0x0010000004087890 */ /* 0x000fc8000fffe1ff */
[----:B------:R-:W-:Y:S02]  /*0d70*/  USHF.L.U32 UR9, UR8, 0xb, URZ ;  /* 0x0000000b08097899 */ /* 0x000fe400080006ff */
[----:B------:R-:W-:Y:S01]  /*0d80*/  USHF.L.U32 UR8, UR8, 0x1, URZ ;  /* 0x0000000108087899 */ /* 0x000fe200080006ff */
[----:B------:R-:W-:Y:S01]  /*0d90*/  ELECT P0, URZ, PT ;  /* 0x0000000000ff782f */ /* 0x000fe20003800000 */
[----:B------:R-:W1:Y:S10]  /*0da0*/  FENCE.VIEW.ASYNC.S ;  /* 0x00000000000073c6 */ /* 0x000e740000000000 */
[----:B-1----:R1:W2:Y:S01]  /*0db0*/  SYNCS.EXCH.64 URZ, [UR5+0x100], UR8 ;  /* 0x0001000805ff75b2 */ /* 0x0022a20008000100 */
[----:B------:R1:W1:Y:S01]  /*0dc0*/  SYNCS.EXCH.64 URZ, [UR5+0x110], UR8 ;  /* 0x0001100805ff75b2 */ /* 0x0002620008000100 */
[----:B------:R1:W1:Y:S01]  /*0dd0*/  SYNCS.EXCH.64 URZ, [UR5+0x108], UR8 ;  /* 0x0001080805ff75b2 */ /* 0x0002620008000100 */
[----:B------:R1:W1:Y:S01]  /*0de0*/  SYNCS.EXCH.64 URZ, [UR5+0x118], UR8 ;  /* 0x0001180805ff75b2 */ /* 0x0002620008000100 */
[----:B------:R-:W-:Y:S01]  /*0df0*/  NOP ;  /* 0x0000000000007918 */ /* 0x000fe20000000000 */
.L_x_15:
[----:B------:R-:W3:Y:S01]  /*0e00*/  LDCU UR4, c[0x0][0x36c] ;  /* 0x00006d80ff0477ac */ /* 0x000ee20008000800 */
[----:B------:R-:W-:Y:S01]  /*0e10*/  ISETP.NE.OR P5, PT, R0, 0x2, !P5 ;  /* 0x000000020000780c */ /* 0x000fe20006fa5670 */
[----:B------:R-:W-:Y:S01]  /*0e20*/  NOP ;  /* 0x0000000000007918 */ /* 0x000fe20000000000 */
[----:B------:R-:W-:Y:S01]  /*0e30*/  LOP3.LUT R10, R93, 0x1f, RZ, 0xc0, !PT ;  /* 0x0000001f5d0a7812 */ /* 0x000fe200078ec0ff */
[----:B------:R-:W-:Y:S02]  /*0e40*/  UISETP.NE.AND UP3, UPT, UR6, URZ, UPT ;  /* 0x000000ff0600728c */ /* 0x000fe4000bf65270 */
[----:B---3--:R-:W-:-:S09]  /*0e50*/  UISETP.EQ.U32.AND UP0, UPT, UR4, 0x1, UPT ;  /* 0x000000010400788c */ /* 0x008fd2000bf02070 */
[----:B------:R-:W-:Y:S05]  /*0e60*/  BRA.U !UP0, `(.L_x_16) ;  /* 0x0000000108087547 */ /* 0x000fea000b800000 */
[----:B-12-4-:R-:W-:Y:S01]  /*0e70*/  UCGABAR_ARV ;  /* 0x00000000000079c7 */ /* 0x016fe20008000000 */
[----:B------:R-:W-:Y:S05]  /*0e80*/  BRA `(.L_x_17) ;  /* 0x0000000000047947 */ /* 0x000fea0003800000 */
.L_x_16:
[----:B-12-4-:R-:W-:Y:S01]  /*0e90*/  NOP ;  /* 0x0000000000007918 */ /* 0x016fe20000000000 */
.L_x_17:
[----:B------:R-:W1:Y:S01]  /*0ea0*/  S2UR UR27, SR_CTAID.X ;  /* 0x00000000001b79c3 */ /* 0x000e620000002500 */
[----:B------:R-:W-:-:S05]  /*0eb0*/  CS2R.32 R87, SR_CgaSize ;  /* 0x0000000000577805 */ /* 0x000fca0000008a00 */
[----:B------:R-:W-:-:S05]  /*0ec0*/  IMAD R87, R87, -0xa0, RZ ;  /* 0xffffff6057577824 */ /* 0x000fca00078e02ff */
[----:B------:R-:W-:-:S14]  /*0ed0*/  R2UR UR5, R87 ;  /* 0x00000000570572ca */ /* 0x000fdc00000e0000 */
[----:B------:R-:W2:Y:S01]  /*0ee0*/  LDCU UR5, c[0x0][UR5+0x2b0] ;  /* 0x00005600050577ac */ /* 0x000ea20008000800 */
[----:B------:R-:W-:Y:S02]  /*0ef0*/  PRMT R9, RZ, 0x7610, R9 ;  /* 0x00007610ff097816 */ /* 0x000fe40000000009 */
[----:B------:R-:W-:-:S05]  /*0f00*/  CS2R.32 R87, SR_CgaSize ;  /* 0x0000000000577805 */ /* 0x000fca0000008a00 */
[----:B------:R-:W-:-:S05]  /*0f10*/  IMAD R87, R87, -0xa0, RZ ;  /* 0xffffff6057577824 */ /* 0x000fca00078e02ff */
[----:B------:R-:W-:-:S14]  /*0f20*/  R2UR UR4, R87 ;  /* 0x00000000570472ca */ /* 0x000fdc00000e0000 */
[----:B------:R-:W3:Y:S01]  /*0f30*/  LDCU UR4, c[0x0][UR4+0x2b4] ;  /* 0x00005680040477ac */ /* 0x000ee20008000800 */
[----:B------:R-:W4:Y:S01]  /*0f40*/  S2UR UR8, SR_CTAID.Y ;  /* 0x00000000000879c3 */ /* 0x000f220000002600 */
[----:B------:R-:W2:Y:S01]  /*0f50*/  LDCU UR7, c[0x0][0xf30] ;  /* 0x0001e600ff0777ac */ /* 0x000ea20008000800 */
[----:B------:R-:W-:Y:S02]  /*0f60*/  USHF.L.U32 UR26, UR45, 0x7, URZ ;  /* 0x000000072d1a7899 */ /* 0x000fe400080006ff */
[----:B------:R-:W-:-:S04]  /*0f70*/  UISETP.NE.AND UP1, UPT, UR6, 0x2, UPT ;  /* 0x000000020600788c */ /* 0x000fc8000bf25270 */
[----:B------:R-:W3:Y:S01]  /*0f80*/  LDC R11, c[0x0][0xf24] ;  /* 0x0003c900ff0b7b82 */ /* 0x000ee20000000800 */
[----:B------:R-:W-:Y:S01]  /*0f90*/  ULOP3.LUT UR26, UR26, 0x80, URZ, 0xc0, !UPT ;  /* 0x000000801a1a7892 */ /* 0x000fe2000f8ec0ff */
[----:B-1----:R-:W-:Y:S02]  /*0fa0*/  I2FP.F32.U32 R87, UR27 ;  /* 0x0000001b00577c45 */ /* 0x002fe40008201000 */
[----:B------:R-:W-:-:S05]  /*0fb0*/  CS2R.32 R2, SR_CgaSize ;  /* 0x0000000000027805 */ /* 0x000fca0000008a00 */
[----:B------:R-:W-:-:S06]  /*0fc0*/  IMAD R2, R2, -0xa0, RZ ;  /* 0xffffff6002027824 */ /* 0x000fcc00078e02ff */
[----:B------:R-:W1:Y:S01]  /*0fd0*/  LDC R2, c[0x0][R2+0x2a0] ;  /* 0x0000a80002027b82 */ /* 0x000e620000000800 */
[----:B--2---:R-:W-:Y:S01]  /*0fe0*/  UISETP.NE.AND UP2, UPT, UR7, 0x1, UPT ;  /* 0x000000010700788c */ /* 0x004fe2000bf45270 */
[----:B------:R-:W-:Y:S01]  /*0ff0*/  FMUL R87, R87, UR5 ;  /* 0x0000000557577c20 */ /* 0x000fe20008400000 */
[----:B------:R-:W-:Y:S01]  /*1000*/  USHF.L.U32 UR5, UR45, 0xd, URZ ;  /* 0x0000000d2d057899 */ /* 0x000fe200080006ff */
[----:B----4-:R-:W-:Y:S02]  /*1010*/  I2FP.F32.U32 R86, UR8 ;  /* 0x0000000800567c45 */ /* 0x010fe40008201000 */
[----:B------:R-:W-:-:S05]  /*1020*/  CS2R.32 R0, SR_CgaSize ;  /* 0x0000000000007805 */ /* 0x000fca0000008a00 */
[----:B------:R-:W-:-:S06]  /*1030*/  IMAD R0, R0, -0xa0, RZ ;  /* 0xffffff6000007824 */ /* 0x000fcc00078e02ff */
[----:B------:R-:W2:Y:S01]  /*1040*/  LDC R0, c[0x0][R0+0x2a4] ;  /* 0x0000a90000007b82 */ /* 0x000ea20000000800 */
[----:B------:R-:W-:Y:S01]  /*1050*/  MOV R24, UR8 ;  /* 0x0000000800187c02 */ /* 0x000fe20008000f00 */
[----:B------:R-:W4:Y:S01]  /*1060*/  F2I.U32.TRUNC.NTZ R87, R87 ;  /* 0x0000005700577305 */ /* 0x000f22000020f000 */
[----:B------:R-:W-:Y:S01]  /*1070*/  ULOP3.LUT UR5, UR5, 0x2000, URZ, 0xc0, !UPT ;  /* 0x0000200005057892 */ /* 0x000fe2000f8ec0ff */
[----:B---3--:R-:W-:Y:S01]  /*1080*/  FMUL R86, R86, UR4 ;  /* 0x0000000456567c20 */ /* 0x008fe20008400000 */
[----:B------:R-:W-:Y:S01]  /*1090*/  USHF.L.U32 UR4, UR45, 0x8, URZ ;  /* 0x000000082d047899 */ /* 0x000fe200080006ff */
[----:B------:R-:W-:Y:S02]  /*10a0*/  ISETP.GE.AND P0, PT, R11, 0x1, PT ;  /* 0x000000010b00780c */ /* 0x000fe40003f06270 */
[----:B------:R-:W3:Y:S01]  /*10b0*/  LDC R40, c[0x0][0xf24] ;  /* 0x0003c900ff287b82 */ /* 0x000ee20000000800 */
[----:B------:R-:W-:Y:S01]  /*10c0*/  ULOP3.LUT UR4, UR4, 0x100, URZ, 0xc0, !UPT ;  /* 0x0000010004047892 */ /* 0x000fe2000f8ec0ff */
[----:B------:R-:W1:Y:S06]  /*10d0*/  F2I.U32.TRUNC.NTZ R86, R86 ;  /* 0x0000005600567305 */ /* 0x000e6c000020f000 */
[----:B------:R-:W3:Y:S01]  /*10e0*/  S2UR UR44, SR_CTAID.Z ;  /* 0x00000000002c79c3 */ /* 0x000ee20000002700 */
[----:B----4-:R-:W-:-:S05]  /*10f0*/  IADD3 R87, PT, PT, -R87, RZ, RZ ;  /* 0x000000ff57577210 */ /* 0x010fca0007ffe1ff */
[----:B-1----:R-:W-:Y:S01]  /*1100*/  IMAD R87, R2, R87, UR27 ;  /* 0x0000001b02577e24 */ /* 0x002fe2000f8e0257 */
[----:B------:R-:W-:-:S05]  /*1110*/  IADD3 R86, PT, PT, -R86, RZ, RZ ;  /* 0x000000ff56567210 */ /* 0x000fca0007ffe1ff */
[----:B--2---:R-:W-:Y:S01]  /*1120*/  IMAD R86, R0, R86, UR8 ;  /* 0x0000000800567e24 */ /* 0x004fe2000f8e0256 */
[----:B------:R-:W-:Y:S06]  /*1130*/  BRA.U UP3, `(.L_x_18) ;  /* 0x0000000103247547 */ /* 0x000fec000b800000 */
[C---:B------:R-:W-:Y:S02]  /*1140*/  ISETP.NE.AND P2, PT, R86.reuse, 0x1, PT ;  /* 0x000000015600780c */ /* 0x040fe40003f45270 */
[----:B------:R-:W-:Y:S02]  /*1150*/  ISETP.NE.AND P1, PT, R86, RZ, PT ;  /* 0x000000ff5600720c */ /* 0x000fe40003f25270 */
[C---:B------:R-:W-:Y:S02]  /*1160*/  ISETP.NE.AND P3, PT, R87.reuse, RZ, PT ;  /* 0x000000ff5700720c */ /* 0x040fe40003f65270 */
[----:B------:R-:W-:Y:S02]  /*1170*/  SEL R0, RZ, 0x2, P2 ;  /* 0x00000002ff007807 */ /* 0x000fe40001000000 */
[----:B------:R-:W-:Y:S02]  /*1180*/  ISETP.EQ.OR P1, PT, R87, RZ, !P1 ;  /* 0x000000ff5700720c */ /* 0x000fe40004f22670 */
[----:B------:R-:W-:-:S02]  /*1190*/  SEL R0, R0, 0x2, P3 ;  /* 0x0000000200007807 */ /* 0x000fc40001800000 */
[----:B------:R-:W-:-:S05]  /*11a0*/  SEL R2, RZ, 0x1, !P1 ;  /* 0x00000001ff027807 */ /* 0x000fca0004800000 */
[----:B------:R-:W-:-:S05]  /*11b0*/  IMAD.IADD R0, R2, 0x1, R0 ;  /* 0x0000000102007824 */ /* 0x000fca00078e0200 */
[----:B------:R-:W-:Y:S02]  /*11c0*/  PRMT R9, R0, 0x7610, R9 ;  /* 0x0000761000097816 */ /* 0x000fe40000000009 */
.L_x_18:
[----:B------:R-:W-:Y:S05]  /*11d0*/  @!P0 BRA `(.L_x_19) ;  /* 0x0000000000c08947 */ /* 0x000fea0003800000 */
[----:B------:R-:W1:Y:S01]  /*11e0*/  LDC.64 R4, c[0x0][0xf18] ;  /* 0x0003c600ff047b82 */ /* 0x000e620000000a00 */
[----:B------:R-:W-:-:S07]  /*11f0*/  ISETP.NE.AND P0, PT, R11, 0x1, PT ;  /* 0x000000010b00780c */ /* 0x000fce0003f05270 */
[----:B------:R-:W2:Y:S08]  /*1200*/  LDC R8, c[0x0][0xf0c] ;  /* 0x0003c300ff087b82 */ /* 0x000eb00000000800 */
[----:B------:R-:W4:Y:S08]  /*1210*/  LDC R13, c[0x0][0x370] ;  /* 0x0000dc00ff0d7b82 */ /* 0x000f300000000800 */
[----:B------:R-:W3:Y:S01]  /*1220*/  LDC R12, c[0x0][0x374] ;  /* 0x0000dd00ff0c7b82 */ /* 0x000ee20000000800 */
[----:B-1----:R-:W-:-:S07]  /*1230*/  ISETP.NE.AND P1, PT, R4, 0x1, PT ;  /* 0x000000010400780c */ /* 0x002fce0003f25270 */
[----:B------:R-:W4:Y:S01]  /*1240*/  LDC.64 R6, c[0x0][0xf10] ;  /* 0x0003c400ff067b82 */ /* 0x000f220000000a00 */
[----:B--2---:R-:W-:-:S07]  /*1250*/  ISETP.NE.AND P2, PT, R8, 0x1, PT ;  /* 0x000000010800780c */ /* 0x004fce0003f45270 */
[----:B------:R-:W1:Y:S08]  /*1260*/  LDC R0, c[0x0][0xf20] ;  /* 0x0003c800ff007b82 */ /* 0x000e700000000800 */
[----:B------:R-:W2:Y:S01]  /*1270*/  LDC.64 R2, c[0x0][0xf28] ;  /* 0x0003ca00ff027b82 */ /* 0x000ea20000000a00 */
[----:B---3--:R-:W-:-:S04]  /*1280*/  IMAD.HI.U32 R14, R12, R5, RZ ;  /* 0x000000050c0e7227 */ /* 0x008fc800078e00ff */
[----:B----4-:R-:W-:-:S04]  /*1290*/  IMAD.HI.U32 R15, R13, R6, RZ ;  /* 0x000000060d0f7227 */ /* 0x010fc800078e00ff */
[----:B------:R-:W-:Y:S01]  /*12a0*/  IMAD.HI.U32 R6, R6, UR27, RZ ;  /* 0x0000001b06067c27 */ /* 0x000fe2000f8e00ff */
[----:B------:R-:W-:Y:S02]  /*12b0*/  @P2 SHF.R.U32.HI R13, RZ, R7, R15 ;  /* 0x00000007ff0d2219 */ /* 0x000fe4000001160f */
[----:B-1----:R-:W-:Y:S01]  /*12c0*/  @P1 SHF.R.U32.HI R12, RZ, R0, R14 ;  /* 0x00000000ff0c1219 */ /* 0x002fe2000001160e */
[----:B------:R-:W-:Y:S01]  /*12d0*/  IMAD.HI.U32 R15, R24, R5, RZ ;  /* 0x00000005180f7227 */ /* 0x000fe200078e00ff */
[----:B------:R-:W-:-:S04]  /*12e0*/  SHF.R.U32.HI R6, RZ, R7, R6 ;  /* 0x00000007ff067219 */ /* 0x000fc80000011606 */
[----:B------:R-:W-:Y:S01]  /*12f0*/  SHF.R.U32.HI R15, RZ, R0, R15 ;  /* 0x00000000ff0f7219 */ /* 0x000fe2000001160f */
[----:B------:R-:W-:Y:S02]  /*1300*/  IMAD.U32 R0, RZ, RZ, UR27 ;  /* 0x0000001bff007e24 */ /* 0x000fe4000f8e00ff */
[----:B--2---:R-:W-:Y:S01]  /*1310*/  IMAD.HI.U32 R14, R12, R2, RZ ;  /* 0x000000020c0e7227 */ /* 0x004fe200078e00ff */
[----:B------:R-:W-:Y:S02]  /*1320*/  SEL R15, R24, R15, !P1 ;  /* 0x0000000f180f7207 */ /* 0x000fe40004800000 */
[----:B------:R-:W-:Y:S01]  /*1330*/  SEL R0, R0, R6, !P2 ;  /* 0x0000000600007207 */ /* 0x000fe20005000000 */
[----:B------:R-:W-:Y:S01]  /*1340*/  IMAD.HI.U32 R5, R13, R2, RZ ;  /* 0x000000020d057227 */ /* 0x000fe200078e00ff */
[----:B------:R-:W-:-:S04]  /*1350*/  @P0 SHF.R.U32.HI R12, RZ, R3, R14 ;  /* 0x00000003ff0c0219 */ /* 0x000fc8000001160e */
[----:B------:R-:W-:Y:S01]  /*1360*/  @P0 SHF.R.U32.HI R13, RZ, R3, R5 ;  /* 0x00000003ff0d0219 */ /* 0x000fe20000011605 */
[----:B------:R-:W-:-:S04]  /*1370*/  IMAD R12, R12, R11, RZ ;  /* 0x0000000b0c0c7224 */ /* 0x000fc800078e02ff */
[----:B------:R-:W-:Y:S01]  /*1380*/  IMAD R5, R13, R11, RZ ;  /* 0x0000000b0d057224 */ /* 0x000fe200078e02ff */
[----:B------:R-:W-:-:S04]  /*1390*/  ISETP.GE.AND P1, PT, R15, R12, PT ;  /* 0x0000000c0f00720c */ /* 0x000fc80003f26270 */
[----:B------:R-:W-:Y:S01]  /*13a0*/  ISETP.GE.OR P1, PT, R0, R5, P1 ;  /* 0x000000050000720c */ /* 0x000fe20000f26670 */
[----:B------:R-:W-:-:S05]  /*13b0*/  IMAD.HI.U32 R5, R15, R2, RZ ;  /* 0x000000020f057227 */ /* 0x000fca00078e00ff */
[----:B------:R-:W-:-:S04]  /*13c0*/  SHF.R.U32.HI R5, RZ, R3, R5 ;  /* 0x00000003ff057219 */ /* 0x000fc80000011605 */
[----:B------:R-:W-:-:S03]  /*13d0*/  SEL R5, R15, R5, !P0 ;  /* 0x000000050f057207 */ /* 0x000fc60004000000 */
[----:B------:R-:W-:-:S04]  /*13e0*/  @!P1 IMAD.HI.U32 R6, R0, R2, RZ ;  /* 0x0000000200069227 */ /* 0x000fc800078e00ff */
[----:B------:R-:W-:Y:S01]  /*13f0*/  IMAD.MOV R2, RZ, RZ, -R5 ;  /* 0x000000ffff027224 */ /* 0x000fe200078e0a05 */
[----:B------:R-:W-:-:S03]  /*1400*/  @!P1 SHF.R.U32.HI R3, RZ, R3, R6 ;  /* 0x00000003ff039219 */ /* 0x000fc60000011606 */
[----:B------:R-:W-:Y:S01]  /*1410*/  IMAD R2, R11, R2, R15 ;  /* 0x000000020b027224 */ /* 0x000fe200078e020f */
[----:B------:R-:W-:-:S04]  /*1420*/  @!P1 SEL R3, R0, R3, !P0 ;  /* 0x0000000300039207 */ /* 0x000fc80004000000 */
[----:B------:R-:W-:Y:S01]  /*1430*/  @!P1 IADD3 R5, PT, PT, R5, -R3, RZ ;  /* 0x8000000305059210 */ /* 0x000fe20007ffe0ff */
[----:B------:R-:W-:Y:S01]  /*1440*/  @!P1 IMAD R13, R2, R13, R3 ;  /* 0x0000000d020d9224 */ /* 0x000fe200078e0203 */
[----:B------:R-:W-:Y:S01]  /*1450*/  IADD3 R2, PT, PT, -R15, RZ, RZ ;  /* 0x000000ff0f027210 */ /* 0x000fe20007ffe1ff */
[--C-:B------:R-:W-:Y:S02]  /*1460*/  IMAD.MOV R3, RZ, RZ, -R0.reuse ;  /* 0x000000ffff037224 */ /* 0x100fe400078e0a00 */
[----:B------:R-:W-:Y:S01]  /*1470*/  @!P1 IMAD R15, R5, R11, R0 ;  /* 0x0000000b050f9224 */ /* 0x000fe200078e0200 */
[----:B------:R-:W-:Y:S01]  /*1480*/  @!P1 MOV R0, R13 ;  /* 0x0000000d00009202 */ /* 0x000fe20000000f00 */
[----:B------:R-:W-:Y:S02]  /*1490*/  IMAD R3, R8, R3, UR27 ;  /* 0x0000001b08037e24 */ /* 0x000fe4000f8e0203 */
[----:B------:R-:W-:Y:S02]  /*14a0*/  IMAD R2, R4, R2, R24 ;  /* 0x0000000204027224 */ /* 0x000fe400078e0218 */
[----:B------:R-:W-:-:S02]  /*14b0*/  IMAD R3, R0, R8, R3 ;  /* 0x0000000800037224 */ /* 0x000fc400078e0203 */
[----:B------:R-:W-:-:S03]  /*14c0*/  IMAD R24, R15, R4, R2 ;  /* 0x000000040f187224 */ /* 0x000fc600078e0202 */
[----:B------:R-:W-:-:S15]  /*14d0*/  R2UR UR27, R3 ;  /* 0x00000000031b72ca */ /* 0x000fde00000e0000 */
.L_x_19:
[----:B------:R-:W-:Y:S05]  /*14e0*/  BRA.U UP2, `(.L_x_20) ;  /* 0x0000000102487547 */ /* 0x000fea000b800000 */
[----:B------:R-:W1:Y:S08]  /*14f0*/  LDC.64 R2, c[0x0][0xf18] ;  /* 0x0003c600ff027b82 */ /* 0x000e700000000a00 */
[----:B------:R-:W2:Y:S08]  /*1500*/  LDC.64 R4, c[0x0][0xf10] ;  /* 0x0003c400ff047b82 */ /* 0x000eb00000000a00 */
[----:B------:R-:W4:Y:S08]  /*1510*/  LDC R0, c[0x0][0xf20] ;  /* 0x0003c800ff007b82 */ /* 0x000f300000000800 */
[----:B------:R-:W3:Y:S01]  /*1520*/  LDC R6, c[0x0][0xf0c] ;  /* 0x0003c300ff067b82 */ /* 0x000ee20000000800 */
[----:B-1----:R-:W-:Y:S01]  /*1530*/  IMAD.HI.U32 R3, R24, R3, RZ ;  /* 0x0000000318037227 */ /* 0x002fe200078e00ff */
[----:B------:R-:W-:-:S03]  /*1540*/  ISETP.NE.AND P0, PT, R2, 0x1, PT ;  /* 0x000000010200780c */ /* 0x000fc60003f05270 */
[----:B--2---:R-:W-:-:S05]  /*1550*/  IMAD.HI.U32 R4, R4, UR27, RZ ;  /* 0x0000001b04047c27 */ /* 0x004fca000f8e00ff */
[----:B------:R-:W-:Y:S02]  /*1560*/  SHF.R.U32.HI R4, RZ, R5, R4 ;  /* 0x00000005ff047219 */ /* 0x000fe40000011604 */
[----:B----4-:R-:W-:Y:S01]  /*1570*/  SHF.R.U32.HI R3, RZ, R0, R3 ;  /* 0x00000000ff037219 */ /* 0x010fe20000011603 */
[----:B------:R-:W-:-:S03]  /*1580*/  IMAD.U32 R0, RZ, RZ, UR27 ;  /* 0x0000001bff007e24 */ /* 0x000fc6000f8e00ff */
[----:B------:R-:W-:Y:S02]  /*1590*/  SEL R3, R24, R3, !P0 ;  /* 0x0000000318037207 */ /* 0x000fe40004000000 */
[----:B---3--:R-:W-:-:S04]  /*15a0*/  ISETP.NE.AND P1, PT, R6, 0x1, PT ;  /* 0x000000010600780c */ /* 0x008fc80003f25270 */
[----:B------:R-:W-:-:S05]  /*15b0*/  SEL R0, R0, R4, !P1 ;  /* 0x0000000400007207 */ /* 0x000fca0004800000 */
[----:B------:R-:W-:Y:S02]  /*15c0*/  IMAD.IADD R4, R3, 0x1, -R0 ;  /* 0x0000000103047824 */ /* 0x000fe400078e0a00 */
[----:B------:R-:W-:Y:S02]  /*15d0*/  IMAD.IADD R0, R0, 0x1, -R3 ;  /* 0x0000000100007824 */ /* 0x000fe400078e0a03 */
[----:B------:R-:W-:Y:S02]  /*15e0*/  IMAD R4, R4, R6, UR27 ;  /* 0x0000001b04047e24 */ /* 0x000fe4000f8e0206 */
[----:B------:R-:W-:-:S03]  /*15f0*/  IMAD R24, R0, R2, R24 ;  /* 0x0000000200187224 */ /* 0x000fc600078e0218 */
[----:B------:R-:W-:-:S15]  /*1600*/  R2UR UR27, R4 ;  /* 0x00000000041b72ca */ /* 0x000fde00000e0000 */
.L_x_20:
[----:B------:R-:W-:Y:S05]  /*1610*/  BRA.U !UP0, `(.L_x_21) ;  /* 0x00000001080c7547 */ /* 0x000fea000b800000 */
[----:B------:R-:W-:Y:S01]  /*1620*/  UCGABAR_WAIT ;  /* 0x0000000000007dc7 */ /* 0x000fe20008000000 */
[----:B------:R-:W-:Y:S01]  /*1630*/  CCTL.IVALL ;  /* 0x00000000ff00798f */ /* 0x000fe20002000000 */
[----:B------:R-:W-:Y:S05]  /*1640*/  BRA `(.L_x_22) ;  /* 0x0000000000047947 */ /* 0x000fea0003800000 */
.L_x_21:
[----:B------:R-:W-:Y:S06]  /*1650*/  BAR.SYNC.DEFER_BLOCKING 0x0 ;  /* 0x0000000000007b1d */ /* 0x000fec0000010000 */
.L_x_22:
[----:B------:R-:W-:Y:S05]  /*1660*/  BRA.U UP1, `(.L_x_23) ;  /* 0x0000001501c87547 */ /* 0x000fea000b800000 */
[----:B------:R-:W1:Y:S01]  /*1670*/  LDCU UR31, c[0x0][0x38c] ;  /* 0x00007180ff1f77ac */ /* 0x000e620008000800 */
[----:B------:R-:W2:Y:S01]  /*1680*/  LDC R8, c[0x0][0x370] ;  /* 0x0000dc00ff087b82 */ /* 0x000ea20000000800 */
[----:B------:R-:W-:Y:S01]  /*1690*/  PLOP3.LUT P1, PT, PT, PT, UP4, 0x80, 0x8 ;  /* 0x000000000008781c */ /* 0x000fe20003f2f048 */
[----:B------:R-:W-:Y:S01]  /*16a0*/  IMAD.MOV.U32 R15, RZ, RZ, 0x1 ;  /* 0x00000001ff0f7424 */ /* 0x000fe200078e00ff */
[----:B------:R-:W-:Y:S01]  /*16b0*/  UISETP.NE.AND UP1, UPT, UR6, URZ, UPT ;  /* 0x000000ff0600728c */ /* 0x000fe2000bf25270 */
[----:B------:R-:W-:Y:S01]  /*16c0*/  ISETP.EQ.OR P4, PT, R10, RZ, P5 ;  /* 0x000000ff0a00720c */ /* 0x000fe20002f82670 */
[----:B------:R-:W-:Y:S01]  /*16d0*/  UMOV UR7, 0x400 ;  /* 0x0000040000077882 */ /* 0x000fe20000000000 */
[----:B------:R-:W-:Y:S01]  /*16e0*/  USHF.L.U32 UR22, UR45, 0x6, URZ ;  /* 0x000000062d167899 */ /* 0x000fe200080006ff */
[----:B------:R-:W-:Y:S01]  /*16f0*/  PLOP3.LUT P1, PT, P1, PT, PT, 0x8, 0x80 ;  /* 0x000000000080781c */ /* 0x000fe20000f2e170 */
[----:B------:R-:W4:Y:S01]  /*1700*/  LDC R0, c[0x0][0x374] ;  /* 0x0000dd00ff007b82 */ /* 0x000f220000000800 */
[----:B------:R-:W-:Y:S01]  /*1710*/  IMAD.MOV.U32 R14, RZ, RZ, RZ ;  /* 0x000000ffff0e7224 */ /* 0x000fe200078e00ff */
[----:B------:R-:W-:Y:S01]  /*1720*/  CS2R R12, SRZ ;  /* 0x00000000000c7805 */ /* 0x000fe2000001ff00 */
[----:B------:R-:W-:Y:S01]  /*1730*/  IMAD.MOV.U32 R11, RZ, RZ, 0x1 ;  /* 0x00000001ff0b7424 */ /* 0x000fe200078e00ff */
[----:B------:R-:W2:Y:S01]  /*1740*/  LDCU.64 UR46, c[0x0][0x348] ;  /* 0x00006900ff2e77ac */ /* 0x000ea20008000a00 */
[----:B------:R-:W-:-:S02]  /*1750*/  ULOP3.LUT UR22, UR22, 0x40, URZ, 0xe2, !UPT ;  /* 0x0000004016167892 */ /* 0x000fc4000f8ee2ff */
[----:B-1----:R-:W-:Y:S02]  /*1760*/  UIADD3 UR8, UPT, UPT, UR31, 0x7f, URZ ;  /* 0x0000007f1f087890 */ /* 0x002fe4000fffe0ff */
[----:B------:R-:W-:Y:S02]  /*1770*/  UIADD3 UR6, UPT, UPT, UR31, -0x1, URZ ;  /* 0xffffffff1f067890 */ /* 0x000fe4000fffe0ff */
[----:B------:R-:W-:Y:S02]  /*1780*/  USHF.R.S32.HI UR38, URZ, 0x1f, UR8 ;  /* 0x0000001fff267899 */ /* 0x000fe40008011408 */
[----:B------:R-:W-:Y:S02]  /*1790*/  UISETP.GE.U32.AND UP2, UPT, UR6, -0xff, UPT ;  /* 0xffffff010600788c */ /* 0x000fe4000bf46070 */
[----:B------:R-:W-:Y:S02]  /*17a0*/  ULEA.HI UR38, UR38, UR8, URZ, 0x7 ;  /* 0x0000000826267291 */ /* 0x000fe4000f8f38ff */
[----:B------:R-:W-:-:S02]  /*17b0*/  ULEA UR6, UR45, UR7, 0x18 ;  /* 0x000000072d067291 */ /* 0x000fc4000f8ec0ff */
[----:B------:R-:W-:Y:S02]  /*17c0*/  USHF.R.S32.HI UR38, URZ, 0x7, UR38 ;  /* 0x00000007ff267899 */ /* 0x000fe40008011426 */
[----:B------:R-:W-:Y:S02]  /*17d0*/  UIADD3 UR31, UPT, UPT, UR31, 0xfe, URZ ;  /* 0x000000fe1f1f7890 */ /* 0x000fe4000fffe0ff */
[----:B------:R-:W-:Y:S02]  /*17e0*/  UISETP.LT.U32.AND UP0, UPT, UR38, 0x8, UPT ;  /* 0x000000082600788c */ /* 0x000fe4000bf01070 */
[----:B------:R-:W-:Y:S02]  /*17f0*/  USEL UR14, UR14, 0x2, UP1 ;  /* 0x000000020e0e7887 */ /* 0x000fe40008800000 */
[----:B------:R-:W-:Y:S02]  /*1800*/  USEL UR37, UR38, 0x8, UP0 ;  /* 0x0000000826257887 */ /* 0x000fe40008000000 */
[----:B------:R-:W-:-:S02]  /*1810*/  UIADD3 UR30, UPT, UPT, UR6, 0x6400, UR5 ;  /* 0x00006400061e7890 */ /* 0x000fc4000fffe005 */
[----:B------:R-:W-:Y:S02]  /*1820*/  UIADD3 UR7, UPT, UPT, UR37, -0x1, URZ ;  /* 0xffffffff25077890 */ /* 0x000fe4000fffe0ff */
[----:B------:R-:W-:Y:S02]  /*1830*/  @UP2 UIADD3 UR7, UPT, UPT, UR37, URZ, URZ ;  /* 0x000000ff25072290 */ /* 0x000fe4000fffe0ff */
[----:B------:R-:W-:Y:S02]  /*1840*/  UIADD3 UR23, UPT, UPT, UR38, -UR37, URZ ;  /* 0x8000002526177290 */ /* 0x000fe4000fffe0ff */
[----:B------:R-:W-:Y:S01]  /*1850*/  UIADD3 UR7, UPT, UPT, UR7, 0x1, URZ ;  /* 0x0000000107077890 */ /* 0x000fe2000fffe0ff */
[----:B--2---:R-:W-:-:S11]  /*1860*/  UMOV UR15, URZ ;  /* 0x000000ff000f7c82 */ /* 0x004fd60008000000 */
.L_x_47:
[----:B------:R-:W-:-:S09]  /*1870*/  UISETP.NE.AND UP0, UPT, UR45, URZ, UPT ;  /* 0x000000ff2d00728c */ /* 0x000fd2000bf05270 */
[----:B------:R-:W-:Y:S05]  /*1880*/  BRA.U UP0, `(.L_x_24) ;  /* 0x0000000100287547 */ /* 0x000fea000b800000 */
[----:B------:R-:W-:Y:S02]  /*1890*/  LEA R2, R12, UR6, 0x3 ;  /* 0x000000060c027c11 */ /* 0x000fe4000f8e18ff */
[----:B------:R-:W-:-:S04]  /*18a0*/  SHF.L.U32 R3, R11, 0x1f, RZ ;  /* 0x0000001f0b037819 */ /* 0x000fc800000006ff */
[----:B------:R-:W1:Y:S02]  /*18b0*/  SYNCS.PHASECHK.TRANS64.TRYWAIT P0, [R2+URZ+0x110], R3 ;  /* 0x00011003020075a7 */ /* 0x000e6400080011ff */
[----:B-1----:R-:W-:Y:S05]  /*18c0*/  @!P0 BRA `(.L_x_25) ;  /* 0x0000006800988947 */ /* 0x002fea0003800000 */
.L_x_131:
[----:B------:R-:W-:Y:S01]  /*18d0*/  VIADD R12, R12, 0x1 ;  /* 0x000000010c0c7836 */ /* 0x000fe20000000000 */
[----:B------:R1:W-:Y:S04]  /*18e0*/  SYNCS.ARRIVE.TRANS64.A1T0 RZ, [R2+URZ+0x100], RZ ;  /* 0x000100ff02ff79a7 */ /* 0x0003e800081000ff */
[----:B------:R-:W-:-:S04]  /*18f0*/  ISETP.NE.AND P0, PT, R12, 0x2, PT ;  /* 0x000000020c00780c */ /* 0x000fc80003f05270 */
[----:B------:R-:W-:Y:S02]  /*1900*/  SEL R12, R12, RZ, P0 ;  /* 0x000000ff0c0c7207 */ /* 0x000fe40000000000 */
[----:B-1----:R-:W-:-:S04]  /*1910*/  SEL R2, RZ, 0x1, P0 ;  /* 0x00000001ff027807 */ /* 0x002fc80000000000 */
[----:B------:R-:W-:-:S07]  /*1920*/  LOP3.LUT R11, R11, R2, RZ, 0x3c, !PT ;  /* 0x000000020b0b7212 */ /* 0x000fce00078e3cff */
.L_x_24:
[----:B------:R-:W-:Y:S01]  /*1930*/  ULEA UR8, UR15, UR6, 0x3 ;  /* 0x000000060f087291 */ /* 0x000fe2000f8e18ff */
[----:B------:R-:W-:Y:S01]  /*1940*/  SHF.L.U32 R2, R15, 0x1f, RZ ;  /* 0x0000001f0f027819 */ /* 0x000fe200000006ff */
[----:B------:R-:W-:Y:S01]  /*1950*/  UISETP.GE.U32.AND UP0, UPT, UR31, 0xff, UPT ;  /* 0x000000ff1f00788c */ /* 0x000fe2000bf06070 */
[----:B------:R-:W-:Y:S01]  /*1960*/  R2UR UR35, R24 ;  /* 0x00000000182372ca */ /* 0x000fe200000e0000 */
[----:B------:R-:W-:Y:S01]  /*1970*/  ULEA UR43, UR27, UR22, 0x7 ;  /* 0x000000161b2b7291 */ /* 0x000fe2000f8e38ff */
[----:B------:R-:W-:-:S04]  /*1980*/  UMOV UR20, URZ ;  /* 0x000000ff00147c82 */ /* 0x000fc80008000000 */
[----:B------:R1:W2:Y:S07]  /*1990*/  SYNCS.PHASECHK.TRANS64.TRYWAIT P2, [UR8+0x40], R2 ;  /* 0x00004002ff0075a7 */ /* 0x0002ae0008041108 */
[----:B------:R-:W-:Y:S01]  /*19a0*/  USHF.L.U32 UR35, UR35, 0x6, URZ ;  /* 0x0000000623237899 */ /* 0x000fe200080006ff */
[----:B-1----:R-:W-:-:S04]  /*19b0*/  LEA.HI R2, R24, R24, RZ, 0x1 ;  /* 0x0000001818027211 */ /* 0x002fc800078f08ff */
[----:B------:R-:W-:-:S13]  /*19c0*/  R2UR UR11, R2 ;  /* 0x00000000020b72ca */ /* 0x000fda00000e0000 */
[----:B------:R-:W-:Y:S01]  /*19d0*/  USHF.R.S32.HI UR11, URZ, 0x1, UR11 ;  /* 0x00000001ff0b7899 */ /* 0x000fe2000801140b */
[----:B------:R-:W-:Y:S11]  /*19e0*/  BRA.U !UP0, `(.L_x_26) ;  /* 0x0000000508107547 */ /* 0x000ff6000b800000 */
[----:B------:R-:W-:Y:S01]  /*19f0*/  UMOV UR16, UR15 ;  /* 0x0000000f00107c82 */ /* 0x000fe20008000000 */
[----:B------:R-:W-:-:S05]  /*1a00*/  UMOV UR28, URZ ;  /* 0x000000ff001c7c82 */ /* 0x000fca0008000000 */
.L_x_34:
[----:B------:R-:W-:Y:S01]  /*1a10*/  ULEA UR41, UR16, UR6, 0x3 ;  /* 0x0000000610297291 */ /* 0x000fe2000f8e18ff */
[----:B--2---:R-:W-:Y:S01]  /*1a20*/  @!P5 MOV R3, 0x6400 ;  /* 0x000064000003d802 */ /* 0x004fe20000000f00 */
[----:B-123--:R-:W-:Y:S10]  /*1a30*/  @P2 BRA `(.L_x_27) ;  /* 0x00000000000c2947 */ /* 0x00eff40003800000 */
[----:B------:R-:W-:-:S04]  /*1a40*/  SHF.L.U32 R4, R15, 0x1f, RZ ;  /* 0x0000001f0f047819 */ /* 0x000fc800000006ff */
[----:B------:R-:W1:Y:S02]  /*1a50*/  SYNCS.PHASECHK.TRANS64.TRYWAIT P0, [UR41+0x40], R4 ;  /* 0x00004004ff0075a7 */ /* 0x000e640008001129 */
[----:B-1----:R-:W-:Y:S05]  /*1a60*/  @!P0 BRA `(.L_x_28) ;  /* 0x0000006800448947 */ /* 0x002fea0003800000 */
.L_x_27:
[----:B------:R2:W-:Y:S01]  /*1a70*/  @!P5 SYNCS.ARRIVE.TRANS64 RZ, [UR41], R3 ;  /* 0x00000003ffffd9a7 */ /* 0x0005e20008000029 */
[----:B------:R-:W-:-:S04]  /*1a80*/  ULOP3.LUT UR8, UR14, 0x2, URZ, 0xfc, !UPT ;  /* 0x000000020e087892 */ /* 0x000fc8000f8efcff */
[----:B------:R-:W-:-:S09]  /*1a90*/  UISETP.NE.AND UP0, UPT, UR8, 0x2, UPT ;  /* 0x000000020800788c */ /* 0x000fd2000bf05270 */
[----:B------:R-:W-:Y:S05]  /*1aa0*/  BRA.U UP0, `(.L_x_29) ;  /* 0x0000000100047547 */ /* 0x000fea000b800000 */
[----:B---3--:R-:W-:Y:S05]  /*1ab0*/  BPT.TRAP 0x1 ;  /* 0x000000040000795c */ /* 0x008fea0000300000 */
.L_x_29:
[----:B------:R-:W-:Y:S04]  /*1ac0*/  BSSY.RECONVERGENT B0, `(.L_x_30) ;  /* 0x0000003000007945 */ /* 0x000fe80003800200 */
[----:B------:R-:W-:Y:S05]  /*1ad0*/  @P4 BRA `(.L_x_31) ;  /* 0x0000000000044947 */ /* 0x000fea0003800000 */
[----:B---3--:R-:W-:Y:S05]  /*1ae0*/  BPT.TRAP 0x1 ;  /* 0x000000040000795c */ /* 0x008fea0000300000 */
.L_x_31:
[----:B---3--:R-:W-:Y:S05]  /*1af0*/  BSYNC.RECONVERGENT B0 ;  /* 0x0000000000007941 */ /* 0x008fea0003800200 */
.L_x_30:
[----:B------:R-:W-:Y:S01]  /*1b00*/  UIADD3 UR15, UPT, UPT, UR16, 0x1, URZ ;  /* 0x00000001100f7890 */ /* 0x000fe2000fffe0ff */
[----:B------:R-:W-:Y:S01]  /*1b10*/  BSSY.RECONVERGENT B0, `(.L_x_32) ;  /* 0x000002c000007945 */ /* 0x000fe20003800200 */
[----:B------:R-:W-:Y:S02]  /*1b20*/  ELECT P0, URZ, PT ;  /* 0x0000000000ff782f */ /* 0x000fe40003800000 */
[----:B------:R-:W-:-:S04]  /*1b30*/  UISETP.NE.AND UP0, UPT, UR15, 0x8, UPT ;  /* 0x000000080f00788c */ /* 0x000fc8000bf05270 */
[----:B------:R-:W-:Y:S02]  /*1b40*/  USEL UR9, URZ, 0x1, UP0 ;  /* 0x00000001ff097887 */ /* 0x000fe40008000000 */
[----:B------:R-:W-:-:S04]  /*1b50*/  USEL UR15, UR15, URZ, UP0 ;  /* 0x000000ff0f0f7287 */ /* 0x000fc80008000000 */
[----:B------:R-:W-:Y:S01]  /*1b60*/  ULEA UR8, UR15, UR6, 0x3 ;  /* 0x000000060f087291 */ /* 0x000fe2000f8e18ff */
[----:B------:R-:W-:-:S04]  /*1b70*/  LOP3.LUT R15, R15, UR9, RZ, 0x3c, !PT ;  /* 0x000000090f0f7c12 */ /* 0x000fc8000f8e3cff */
[----:B-1----:R-:W-:-:S04]  /*1b80*/  SHF.L.U32 R2, R15, 0x1f, RZ ;  /* 0x0000001f0f027819 */ /* 0x002fc800000006ff */
[----:B------:R1:W3:Y:S01]  /*1b90*/  SYNCS.PHASECHK.TRANS64.TRYWAIT P2, [UR8+0x40], R2 ;  /* 0x00004002ff0075a7 */ /* 0x0002e20008041108 */
[----:B------:R-:W-:Y:S05]  /*1ba0*/  @!P0 BRA `(.L_x_33) ;  /* 0x0000000000888947 */ /* 0x000fea0003800000 */
[----:B------:R-:W-:Y:S02]  /*1bb0*/  USHF.L.U32 UR8, UR16, 0x9, URZ ;  /* 0x0000000910087899 */ /* 0x000fe400080006ff */
[----:B------:R-:W-:Y:S02]  /*1bc0*/  ULEA UR40, UR16, UR5, 0xe ;  /* 0x0000000510287291 */ /* 0x000fe4000f8e70ff */
[----:B------:R-:W-:Y:S02]  /*1bd0*/  UIADD3 UR52, UP3, UPT, UR46, 0x80, URZ ;  /* 0x000000802e347890 */ /* 0x000fe4000ff7e0ff */
[----:B------:R-:W-:Y:S02]  /*1be0*/  ULEA UR32, UR16, UR6, 0xd ;  /* 0x0000000610207291 */ /* 0x000fe4000f8e68ff */
[----:B------:R-:W-:Y:S02]  /*1bf0*/  UIADD3 UR50, UP2, UPT, UR46, 0x180, URZ ;  /* 0x000001802e327890 */ /* 0x000fe4000ff5e0ff */
[----:B------:R-:W-:-:S02]  /*1c00*/  UIADD3 UR48, UP1, UPT, UR46, 0x280, URZ ;  /* 0x000002802e307890 */ /* 0x000fc4000ff3e0ff */
[----:B------:R-:W-:Y:S02]  /*1c10*/  ULOP3.LUT UR24, UR4, UR8, URZ, 0xfc, !UPT ;  /* 0x0000000804187292 */ /* 0x000fe4000f8efcff */
[----:B------:R-:W-:Y:S02]  /*1c20*/  UIADD3 UR20, UP0, UPT, UR46, 0x380, URZ ;  /* 0x000003802e147890 */ /* 0x000fe4000ff1e0ff */
[----:B------:R-:W-:Y:S02]  /*1c30*/  USHF.L.U32 UR42, UR28, 0x7, URZ ;  /* 0x000000071c2a7899 */ /* 0x000fe400080006ff */
[----:B------:R-:W-:Y:S02]  /*1c40*/  UIADD3.X UR53, UPT, UPT, URZ, UR47, URZ, UP3, !UPT ;  /* 0x0000002fff357290 */ /* 0x000fe40009ffe4ff */
[----:B------:R-:W-:Y:S02]  /*1c50*/  UIADD3 UR40, UPT, UPT, UR6, 0x6400, UR40 ;  /* 0x0000640006287890 */ /* 0x000fe4000fffe028 */
[----:B------:R-:W-:-:S02]  /*1c60*/  UIADD3.X UR51, UPT, UPT, URZ, UR47, URZ, UP2, !UPT ;  /* 0x0000002fff337290 */ /* 0x000fc400097fe4ff */
[----:B------:R-:W-:Y:S02]  /*1c70*/  UIADD3 UR32, UPT, UPT, UR32, 0x26400, URZ ;  /* 0x0002640020207890 */ /* 0x000fe4000fffe0ff */
[----:B------:R-:W-:Y:S02]  /*1c80*/  UIADD3.X UR49, UPT, UPT, URZ, UR47, URZ, UP1, !UPT ;  /* 0x0000002fff317290 */ /* 0x000fe40008ffe4ff */
[----:B------:R-:W-:Y:S02]  /*1c90*/  UIADD3 UR24, UPT, UPT, UR6, 0x36400, UR24 ;  /* 0x0003640006187890 */ /* 0x000fe4000fffe018 */
[----:B------:R-:W-:Y:S02]  /*1ca0*/  UIADD3.X UR21, UPT, UPT, URZ, UR47, URZ, UP0, !UPT ;  /* 0x0000002fff157290 */ /* 0x000fe400087fe4ff */
[----:B------:R-:W-:Y:S01]  /*1cb0*/  UIADD3 UR8, UPT, UPT, UR6, 0x37400, UR8 ;  /* 0x0003740006087890 */ /* 0x000fe2000fffe008 */
[----:B------:R-:W-:Y:S01]  /*1cc0*/  UMOV UR17, 0x30000 ;  /* 0x0003000000117882 */ /* 0x000fe20000000000 */
[----:B------:R-:W-:Y:S01]  /*1cd0*/  UMOV UR18, 0x0 ;  /* 0x0000000000127882 */ /* 0x000fe20000000000 */
[----:B------:R-:W-:Y:S01]  /*1ce0*/  UMOV UR19, 0x10000000 ;  /* 0x1000000000137882 */ /* 0x000fe20000000000 */
[----:B------:R-:W-:Y:S01]  /*1cf0*/  UMOV UR33, UR41 ;  /* 0x0000002900217c82 */ /* 0x000fe20008000000 */
[----:B------:R-:W-:Y:S01]  /*1d00*/  UMOV UR36, UR44 ;  /* 0x0000002c00247c82 */ /* 0x000fe20008000000 */
[----:B------:R-:W-:Y:S01]  /*1d10*/  UMOV UR34, UR42 ;  /* 0x0000002a00227c82 */ /* 0x000fe20008000000 */
[----:B------:R-:W-:Y:S01]  /*1d20*/  UMOV UR25, UR41 ;  /* 0x0000002900197c82 */ /* 0x000fe20008000000 */
[----:B------:R-:W-:Y:S01]  /*1d30*/  UMOV UR29, UR44 ;  /* 0x0000002c001d7c82 */ /* 0x000fe20008000000 */
[----:B------:R1:W-:Y:S01]  /*1d40*/  UTMALDG.3D.MULTICAST [UR40], [UR52], UR17, desc[UR18] ;  /* 0x00001228340073b4 */ /* 0x0003e20008011811 */
[----:B------:R-:W-:Y:S01]  /*1d50*/  UMOV UR10, URZ ;  /* 0x000000ff000a7c82 */ /* 0x000fe20008000000 */
[----:B------:R-:W-:Y:S01]  /*1d60*/  UMOV UR9, UR41 ;  /* 0x0000002900097c82 */ /* 0x000fe20008000000 */
[----:B------:R-:W-:Y:S01]  /*1d70*/  UMOV UR12, UR28 ;  /* 0x0000001c000c7c82 */ /* 0x000fe20008000000 */
[----:B------:R-:W-:Y:S01]  /*1d80*/  UMOV UR13, UR44 ;  /* 0x0000002c000d7c82 */ /* 0x000fe20008000000 */
[----:B------:R1:W-:Y:S01]  /*1d90*/  UTMALDG.3D [UR32], [UR50], desc[UR18] ;  /* 0x00001220320075b4 */ /* 0x0003e20008011000 */
[----:B------:R1:W-:Y:S01]  /*1da0*/  UTMALDG.4D.MULTICAST [UR24], [UR48], UR17, desc[UR18] ;  /* 0x00001218300073b4 */ /* 0x0003e20008019811 */
[----:B------:R1:W-:Y:S02]  /*1db0*/  UTMALDG.4D [UR8], [UR20], desc[UR18] ;  /* 0x00001208140075b4 */ /* 0x0003e40008019000 */
[----:B-1----:R-:W-:Y:S01]  /*1dc0*/  NOP ;  /* 0x0000000000007918 */ /* 0x002fe20000000000 */
.L_x_33:
[----:B------:R-:W-:Y:S05]  /*1dd0*/  BSYNC.RECONVERGENT B0 ;  /* 0x0000000000007941 */ /* 0x000fea0003800200 */
.L_x_32:
[----:B------:R-:W-:Y:S01]  /*1de0*/  UIADD3 UR28, UPT, UPT, UR28, 0x1, URZ ;  /* 0x000000011c1c7890 */ /* 0x000fe2000fffe0ff */
[----:B------:R-:W-:Y:S01]  /*1df0*/  UMOV UR16, UR15 ;  /* 0x0000000f00107c82 */ /* 0x000fe20008000000 */
[----:B------:R-:W-:Y:S02]  /*1e00*/  UMOV UR20, UR7 ;  /* 0x0000000700147c82 */ /* 0x000fe40008000000 */
[----:B------:R-:W-:-:S09]  /*1e10*/  UISETP.NE.AND UP0, UPT, UR28, UR7, UPT ;  /* 0x000000071c00728c */ /* 0x000fd2000bf05270 */
[----:B------:R-:W-:Y:S05]  /*1e20*/  BRA.U UP0, `(.L_x_34) ;  /* 0xfffffff900f87547 */ /* 0x000fea000b83ffff */
.L_x_26:
[----:B------:R-:W-:Y:S01]  /*1e30*/  ULEA UR8, UR15, UR6, 0x3 ;  /* 0x000000060f087291 */ /* 0x000fe2000f8e18ff */
[----:B-1----:R-:W-:Y:S01]  /*1e40*/  SHF.L.U32 R2, R15, 0x1f, RZ ;  /* 0x0000001f0f027819 */ /* 0x002fe200000006ff */
[----:B------:R-:W-:Y:S01]  /*1e50*/  @!P1 SYNCS.ARRIVE.TRANS64.A1T0 RZ, [UR6+0xb8], RZ ;  /* 0x0000b8ffffff99a7 */ /* 0x000fe20008100006 */
[----:B------:R-:W-:-:S06]  /*1e60*/  UISETP.GT.AND UP0, UPT, UR38, UR37, UPT ;  /* 0x000000252600728c */ /* 0x000fcc000bf04270 */
[----:B------:R1:W1:Y:S03]  /*1e70*/  SYNCS.PHASECHK.TRANS64.TRYWAIT P1, [UR8+0x40], R2 ;  /* 0x00004002ff0075a7 */ /* 0x0002660008021108 */
[----:B------:R-:W-:Y:S05]  /*1e80*/  BRA.U !UP0, `(.L_x_35) ;  /* 0x0000000508107547 */ /* 0x000fea000b800000 */
[----:B------:R-:W-:Y:S01]  /*1e90*/  UIADD3 UR25, UPT, UPT, UR23, UR20, URZ ;  /* 0x0000001417197290 */ /* 0x000fe2000fffe0ff */
[----:B------:R-:W-:-:S11]  /*1ea0*/  UMOV UR28, UR15 ;  /* 0x0000000f001c7c82 */ /* 0x000fd60008000000 */
.L_x_43:
[----:B------:R-:W-:Y:S01]  /*1eb0*/  ULEA UR41, UR28, UR6, 0x3 ;  /* 0x000000061c297291 */ /* 0x000fe2000f8e18ff */
[----:B--2---:R-:W-:Y:S01]  /*1ec0*/  @!P5 MOV R3, 0x6400 ;  /* 0x000064000003d802 */ /* 0x004fe20000000f00 */
[----:B-1-3--:R-:W-:Y:S10]  /*1ed0*/  @P1 BRA `(.L_x_36) ;  /* 0x00000000000c1947 */ /* 0x00aff40003800000 */
[----:B------:R-:W-:-:S04]  /*1ee0*/  SHF.L.U32 R4, R15, 0x1f, RZ ;  /* 0x0000001f0f047819 */ /* 0x000fc800000006ff */
[----:B------:R-:W1:Y:S02]  /*1ef0*/  SYNCS.PHASECHK.TRANS64.TRYWAIT P0, [UR41+0x40], R4 ;  /* 0x00004004ff0075a7 */ /* 0x000e640008001129 */
[----:B-1----:R-:W-:Y:S05]  /*1f00*/  @!P0 BRA `(.L_x_37) ;  /* 0x0000006400348947 */ /* 0x002fea0003800000 */
.L_x_36:
[----:B------:R2:W-:Y:S01]  /*1f10*/  @!P5 SYNCS.ARRIVE.TRANS64 RZ, [UR41], R3 ;  /* 0x00000003ffffd9a7 */ /* 0x0005e20008000029 */
[----:B------:R-:W-:-:S04]  /*1f20*/  ULOP3.LUT UR8, UR14, 0x2, URZ, 0xfc, !UPT ;  /* 0x000000020e087892 */ /* 0x000fc8000f8efcff */
[----:B------:R-:W-:-:S09]  /*1f30*/  UISETP.NE.AND UP0, UPT, UR8, 0x2, UPT ;  /* 0x000000020800788c */ /* 0x000fd2000bf05270 */
[----:B------:R-:W-:Y:S05]  /*1f40*/  BRA.U UP0, `(.L_x_38) ;  /* 0x0000000100047547 */ /* 0x000fea000b800000 */
[----:B---3--:R-:W-:Y:S05]  /*1f50*/  BPT.TRAP 0x1 ;  /* 0x000000040000795c */ /* 0x008fea0000300000 */
.L_x_38:
[----:B------:R-:W-:Y:S04]  /*1f60*/  BSSY.RECONVERGENT B0, `(.L_x_39) ;  /* 0x0000003000007945 */ /* 0x000fe80003800200 */
[----:B------:R-:W-:Y:S05]  /*1f70*/  @P4 BRA `(.L_x_40) ;  /* 0x0000000000044947 */ /* 0x000fea0003800000 */
[----:B---3--:R-:W-:Y:S05]  /*1f80*/  BPT.TRAP 0x1 ;  /* 0x000000040000795c */ /* 0x008fea0000300000 */
.L_x_40:
[----:B---3--:R-:W-:Y:S05]  /*1f90*/  BSYNC.RECONVERGENT B0 ;  /* 0x0000000000007941 */ /* 0x008fea0003800200 */
.L_x_39:
        /* <DEDUP_REMOVED lines=12> */
[----:B------:R-:W-:Y:S02]  /*2060*/  UIADD3 UR56, UP3, UPT, UR46, 0x80, URZ ;  /* 0x000000802e387890 */ /* 0x000fe4000ff7e0ff */
[----:B------:R-:W-:Y:S02]  /*2070*/  ULEA UR32, UR28, UR6, 0xd ;  /* 0x000000061c207291 */ /* 0x000fe4000f8e68ff */
[----:B------:R-:W-:Y:S02]  /*2080*/  UIADD3 UR54, UP2, UPT, UR46, 0x180, URZ ;  /* 0x000001802e367890 */ /* 0x000fe4000ff5e0ff */
[----:B------:R-:W-:Y:S02]  /*2090*/  UIADD3 UR52, UP1, UPT, UR46, 0x280, URZ ;  /* 0x000002802e347890 */ /* 0x000fe4000ff3e0ff */
[----:B------:R-:W-:-:S02]  /*20a0*/  ULOP3.LUT UR16, UR4, UR8, URZ, 0xfc, !UPT ;  /* 0x0000000804107292 */ /* 0x000fc4000f8efcff */
[----:B------:R-:W-:Y:S02]  /*20b0*/  UIADD3 UR50, UP0, UPT, UR46, 0x380, URZ ;  /* 0x000003802e327890 */ /* 0x000fe4000ff1e0ff */
[----:B------:R-:W-:Y:S02]  /*20c0*/  USHF.L.U32 UR42, UR20, 0x7, URZ ;  /* 0x00000007142a7899 */ /* 0x000fe400080006ff */
[----:B------:R-:W-:Y:S02]  /*20d0*/  ULEA UR40, UR28, UR30, 0xe ;  /* 0x0000001e1c287291 */ /* 0x000fe4000f8e70ff */
[----:B------:R-:W-:Y:S02]  /*20e0*/  UIADD3.X UR57, UPT, UPT, URZ, UR47, URZ, UP3, !UPT ;  /* 0x0000002fff397290 */ /* 0x000fe40009ffe4ff */
[----:B------:R-:W-:Y:S02]  /*20f0*/  UIADD3.X UR55, UPT, UPT, URZ, UR47, URZ, UP2, !UPT ;  /* 0x0000002fff377290 */ /* 0x000fe400097fe4ff */
[----:B------:R-:W-:-:S02]  /*2100*/  UIADD3 UR32, UPT, UPT, UR32, 0x26400, URZ ;  /* 0x0002640020207890 */ /* 0x000fc4000fffe0ff */
[----:B------:R-:W-:Y:S02]  /*2110*/  UIADD3.X UR53, UPT, UPT, URZ, UR47, URZ, UP1, !UPT ;  /* 0x0000002fff357290 */ /* 0x000fe40008ffe4ff */
[----:B------:R-:W-:Y:S02]  /*2120*/  UIADD3 UR16, UPT, UPT, UR6, 0x36400, UR16 ;  /* 0x0003640006107890 */ /* 0x000fe4000fffe010 */
[----:B------:R-:W-:Y:S02]  /*2130*/  UIADD3 UR8, UPT, UPT, UR6, 0x37400, UR8 ;  /* 0x0003740006087890 */ /* 0x000fe4000fffe008 */
[----:B------:R-:W-:Y:S01]  /*2140*/  UIADD3.X UR51, UPT, UPT, URZ, UR47, URZ, UP0, !UPT ;  /* 0x0000002fff337290 */ /* 0x000fe200087fe4ff */
        /* <DEDUP_REMOVED lines=19> */
.L_x_42:
[----:B------:R-:W-:Y:S05]  /*2280*/  BSYNC.RECONVERGENT B0 ;  /* 0x0000000000007941 */ /* 0x000fea0003800200 */
.L_x_41:
[----:B------:R-:W-:Y:S01]  /*2290*/  UIADD3 UR20, UPT, UPT, UR20, 0x1, URZ ;  /* 0x0000000114147890 */ /* 0x000fe2000fffe0ff */
[----:B------:R-:W-:-:S03]  /*22a0*/  UMOV UR28, UR15 ;  /* 0x0000000f001c7c82 */ /* 0x000fc60008000000 */
[----:B------:R-:W-:-:S09]  /*22b0*/  UISETP.NE.AND UP0, UPT, UR20, UR25, UPT ;  /* 0x000000191400728c */ /* 0x000fd2000bf05270 */
[----:B------:R-:W-:Y:S05]  /*22c0*/  BRA.U UP0, `(.L_x_43) ;  /* 0xfffffff900f87547 */ /* 0x000fea000b83ffff */
.L_x_35:
[C---:B-1----:R-:W-:Y:S01]  /*22d0*/  LEA R2, R14.reuse, UR6, 0x3 ;  /* 0x000000060e027c11 */ /* 0x042fe2000f8e18ff */
[----:B------:R-:W-:Y:S01]  /*22e0*/  NOP ;  /* 0x0000000000007918 */ /* 0x000fe20000000000 */
[----:B--2---:R-:W-:Y:S02]  /*22f0*/  SHF.L.U32 R3, R13, 0x1f, RZ ;  /* 0x0000001f0d037819 */ /* 0x004fe400000006ff */
[----:B------:R-:W-:Y:S02]  /*2300*/  LEA R4, R14, UR6, 0x4 ;  /* 0x000000060e047c11 */ /* 0x000fe4000f8e20ff */
[----:B------:R-:W1:Y:S02]  /*2310*/  SYNCS.PHASECHK.TRANS64.TRYWAIT P0, [R2+URZ+0xc0], R3 ;  /* 0x0000c003020075a7 */ /* 0x000e6400080011ff */
[----:B-1----:R-:W-:Y:S05]  /*2320*/  @!P0 BRA `(.L_x_44) ;  /* 0x0000006000448947 */ /* 0x002fea0003800000 */
.L_x_134:
[----:B------:R-:W2:Y:S01]  /*2330*/  LDS.128 R4, [R4+0x130] ;  /* 0x0001300004047984 */ /* 0x000ea20000000c00 */
[----:B---3--:R-:W-:Y:S01]  /*2340*/  ISETP.GE.AND P0, PT, R40, 0x1, PT ;  /* 0x000000012800780c */ /* 0x008fe20003f06270 */
[----:B-1----:R-:W-:Y:S01]  /*2350*/  VIADD R2, R2, 0xd0 ;  /* 0x000000d002027836 */ /* 0x002fe20000000000 */
[----:B------:R-:W-:Y:S01]  /*2360*/  @!PT LDS RZ, [RZ] ;  /* 0x00000000fffff984 */ /* 0x000fe20000000800 */
[----:B------:R-:W-:Y:S01]  /*2370*/  @!PT LDS RZ, [RZ] ;  /* 0x00000000fffff984 */ /* 0x000fe20000000800 */
[----:B------:R-:W-:Y:S01]  /*2380*/  @!PT LDS RZ, [RZ] ;  /* 0x00000000fffff984 */ /* 0x000fe20000000800 */
[----:B------:R-:W-:Y:S01]  /*2390*/  @!PT LDS RZ, [RZ] ;  /* 0x00000000fffff984 */ /* 0x000fe20000000800 */
[----:B------:R1:W-:Y:S06]  /*23a0*/  MEMBAR.ALL.CTA ;  /* 0x0000000000007992 */ /* 0x0003ec0000008000 */
[----:B-1----:R-:W1:Y:S01]  /*23b0*/  FENCE.VIEW.ASYNC.S ;  /* 0x00000000000073c6 */ /* 0x002e620000000000 */
[----:B------:R-:W-:-:S04]  /*23c0*/  PRMT R2, RZ, 0x654, R2 ;  /* 0x00000654ff027816 */ /* 0x000fc80000000002 */
[----:B-1----:R1:W-:Y:S01]  /*23d0*/  SYNCS.ARRIVE.TRANS64.RED.A1T0 RZ, [R2+URZ], RZ ;  /* 0x000000ff02ff79a7 */ /* 0x0023e200081004ff */
[----:B--2---:R-:W-:-:S13]  /*23e0*/  LOP3.LUT P2, RZ, R6, 0x1, RZ, 0xc0, !PT ;  /* 0x0000000106ff7812 */ /* 0x004fda000784c0ff */
[----:B------:R-:W-:Y:S01]  /*23f0*/  @P2 SHF.R.U32.HI R3, RZ, 0x10, R5 ;  /* 0x00000010ff032819 */ /* 0x000fe20000011605 */
[----:B------:R-:W-:Y:S01]  /*2400*/  VOTEU.ANY UP0, P2 ;  /* 0x0000000000ff7886 */ /* 0x000fe20001000100 */
[----:B------:R-:W-:Y:S02]  /*2410*/  @P2 MOV R10, R4 ;  /* 0x00000004000a2202 */ /* 0x000fe40000000f00 */
[----:B------:R-:W-:Y:S02]  /*2420*/  @P2 R2UR.BROADCAST UR8, R3 ;  /* 0x00000000030822ca */ /* 0x000fe400008e0000 */
[----:B------:R-:W-:-:S11]  /*2430*/  @P2 LOP3.LUT R9, R5, 0xffff, RZ, 0xc0, !PT ;  /* 0x0000ffff05092812 */ /* 0x000fd600078ec0ff */
[----:B------:R-:W-:Y:S01]  /*2440*/  @UP0 UMOV UR44, UR8 ;  /* 0x00000008002c0c82 */ /* 0x000fe20008000000 */
[----:B-1----:R-:W-:Y:S05]  /*2450*/  @!P0 BRA `(.L_x_45) ;  /* 0x0000000000b88947 */ /* 0x002fea0003800000 */
[----:B------:R-:W4:Y:S01]  /*2460*/  LDC.64 R4, c[0x0][0xf18] ;  /* 0x0003c600ff047b82 */ /* 0x000f220000000a00 */
[----:B------:R-:W-:-:S07]  /*2470*/  ISETP.NE.AND P3, PT, R40, 0x1, PT ;  /* 0x000000012800780c */ /* 0x000fce0003f65270 */
[----:B------:R-:W1:Y:S08]  /*2480*/  LDC.64 R6, c[0x0][0xf10] ;  /* 0x0003c400ff067b82 */ /* 0x000e700000000a00 */
[----:B------:R-:W2:Y:S08]  /*2490*/  LDC R16, c[0x0][0xf20] ;  /* 0x0003c800ff107b82 */ /* 0x000eb00000000800 */
[----:B------:R-:W3:Y:S01]  /*24a0*/  LDC R17, c[0x0][0xf0c] ;  /* 0x0003c300ff117b82 */ /* 0x000ee20000000800 */
[----:B----4-:R-:W-:Y:S01]  /*24b0*/  IMAD.HI.U32 R19, R0, R5, RZ ;  /* 0x0000000500137227 */ /* 0x010fe200078e00ff */
[----:B------:R-:W-:-:S03]  /*24c0*/  ISETP.NE.AND P0, PT, R4, 0x1, PT ;  /* 0x000000010400780c */ /* 0x000fc60003f05270 */
[----:B------:R-:W-:-:S03]  /*24d0*/  IMAD.HI.U32 R5, R9, R5, RZ ;  /* 0x0000000509057227 */ /* 0x000fc600078e00ff */
[----:B------:R-:W4:Y:S01]  /*24e0*/  LDC.64 R2, c[0x0][0xf28] ;  /* 0x0003ca00ff027b82 */ /* 0x000f220000000a00 */
[----:B-1----:R-:W-:-:S04]  /*24f0*/  IMAD.HI.U32 R20, R8, R6, RZ ;  /* 0x0000000608147227 */ /* 0x002fc800078e00ff */
[----:B------:R-:W-:Y:S01]  /*2500*/  IMAD.HI.U32 R21, R10, R6, RZ ;  /* 0x000000060a157227 */ /* 0x000fe200078e00ff */
[----:B------:R-:W-:Y:S02]  /*2510*/  SHF.R.U32.HI R20, RZ, R7, R20 ;  /* 0x00000007ff147219 */ /* 0x000fe40000011614 */
[-C--:B--2---:R-:W-:Y:S02]  /*2520*/  SHF.R.U32.HI R19, RZ, R16.reuse, R19 ;  /* 0x00000010ff137219 */ /* 0x084fe40000011613 */
[----:B------:R-:W-:Y:S02]  /*2530*/  SHF.R.U32.HI R5, RZ, R16, R5 ;  /* 0x00000010ff057219 */ /* 0x000fe40000011605 */
[----:B------:R-:W-:Y:S02]  /*2540*/  SEL R19, R0, R19, !P0 ;  /* 0x0000001300137207 */ /* 0x000fe40004000000 */
[----:B------:R-:W-:Y:S02]  /*2550*/  SHF.R.U32.HI R21, RZ, R7, R21 ;  /* 0x00000007ff157219 */ /* 0x000fe40000011615 */
[----:B---3--:R-:W-:-:S02]  /*2560*/  ISETP.NE.AND P1, PT, R17, 0x1, PT ;  /* 0x000000011100780c */ /* 0x008fc40003f25270 */
[----:B------:R-:W-:Y:S02]  /*2570*/  SEL R5, R9, R5, !P0 ;  /* 0x0000000509057207 */ /* 0x000fe40004000000 */
[----:B------:R-:W-:Y:S02]  /*2580*/  SEL R20, R8, R20, !P1 ;  /* 0x0000001408147207 */ /* 0x000fe40004800000 */
[----:B------:R-:W-:Y:S01]  /*2590*/  SEL R21, R10, R21, !P1 ;  /* 0x000000150a157207 */ /* 0x000fe20004800000 */
[----:B----4-:R-:W-:-:S04]  /*25a0*/  IMAD.HI.U32 R18, R19, R2, RZ ;  /* 0x0000000213127227 */ /* 0x010fc800078e00ff */
        /* <DEDUP_REMOVED lines=12> */
[----:B------:R-:W-:Y:S02]  /*2670*/  @!P0 SHF.R.U32.HI R3, RZ, R3, R7 ;  /* 0x00000003ff038219 */ /* 0x000fe40000011607 */
[----:B------:R-:W-:Y:S01]  /*2680*/  IADD3 R7, PT, PT, -R5, RZ, RZ ;  /* 0x000000ff05077210 */ /* 0x000fe20007ffe1ff */
[----:B------:R-:W-:Y:S01]  /*2690*/  IMAD R2, R40, R2, R5 ;  /* 0x0000000228027224 */ /* 0x000fe200078e0205 */
[----:B------:R-:W-:-:S03]  /*26a0*/  @!P0 SEL R3, R21, R3, !P3 ;  /* 0x0000000315038207 */ /* 0x000fc60005800000 */
[----:B------:R-:W-:Y:S02]  /*26b0*/  IMAD R7, R4, R7, R9 ;  /* 0x0000000704077224 */ /* 0x000fe400078e0209 */
[--C-:B------:R-:W-:Y:S02]  /*26c0*/  @!P0 IMAD.IADD R6, R6, 0x1, -R3.reuse ;  /* 0x0000000106068824 */ /* 0x100fe400078e0a03 */
[----:B------:R-:W-:Y:S01]  /*26d0*/  @!P0 IMAD R3, R2, R20, R3 ;  /* 0x0000001402038224 */ /* 0x000fe200078e0203 */
[----:B------:R-:W-:Y:S01]  /*26e0*/  IADD3 R2, PT, PT, -R21, RZ, RZ ;  /* 0x000000ff15027210 */ /* 0x000fe20007ffe1ff */
[----:B------:R-:W-:Y:S02]  /*26f0*/  @!P0 IMAD R5, R40, R6, R21 ;  /* 0x0000000628058224 */ /* 0x000fe400078e0215 */
[----:B------:R-:W-:Y:S02]  /*2700*/  @!P0 IMAD.MOV.U32 R21, RZ, RZ, R3 ;  /* 0x000000ffff158224 */ /* 0x000fe400078e0003 */
[----:B------:R-:W-:-:S02]  /*2710*/  IMAD R2, R17, R2, R10 ;  /* 0x0000000211027224 */ /* 0x000fc400078e020a */
[----:B------:R-:W-:Y:S02]  /*2720*/  IMAD R9, R5, R4, R7 ;  /* 0x0000000405097224 */ /* 0x000fe400078e0207 */
[----:B------:R-:W-:Y:S02]  /*2730*/  IMAD R10, R21, R17, R2 ;  /* 0x00000011150a7224 */ /* 0x000fe400078e0202 */
.L_x_45:
[----:B------:R-:W1:Y:S02]  /*2740*/  LDCU UR8, c[0x0][0xf30] ;  /* 0x0001e600ff0877ac */ /* 0x000e640008000800 */
[----:B-1----:R-:W-:-:S09]  /*2750*/  UISETP.NE.AND UP0, UPT, UR8, 0x1, UPT ;  /* 0x000000010800788c */ /* 0x002fd2000bf05270 */
[----:B------:R-:W-:Y:S05]  /*2760*/  BRA.U UP0, `(.L_x_46) ;  /* 0x0000000100407547 */ /* 0x000fea000b800000 */
[----:B------:R-:W1:Y:S08]  /*2770*/  LDC.64 R4, c[0x0][0xf10] ;  /* 0x0003c400ff047b82 */ /* 0x000e700000000a00 */
[----:B------:R-:W2:Y:S08]  /*2780*/  LDC.64 R2, c[0x0][0xf18] ;  /* 0x0003c600ff027b82 */ /* 0x000eb00000000a00 */
[----:B------:R-:W3:Y:S08]  /*2790*/  LDC R6, c[0x0][0xf20] ;  /* 0x0003c800ff067b82 */ /* 0x000ef00000000800 */
[----:B------:R-:W4:Y:S01]  /*27a0*/  LDC R7, c[0x0][0xf0c] ;  /* 0x0003c300ff077b82 */ /* 0x000f220000000800 */
[----:B-1----:R-:W-:-:S05]  /*27b0*/  IMAD.HI.U32 R4, R10, R4, RZ ;  /* 0x000000040a047227 */ /* 0x002fca00078e00ff */
[----:B------:R-:W-:Y:S01]  /*27c0*/  SHF.R.U32.HI R4, RZ, R5, R4 ;  /* 0x00000005ff047219 */ /* 0x000fe20000011604 */
[----:B--2---:R-:W-:Y:S01]  /*27d0*/  IMAD.HI.U32 R3, R9, R3, RZ ;  /* 0x0000000309037227 */ /* 0x004fe200078e00ff */
[----:B------:R-:W-:-:S04]  /*27e0*/  ISETP.NE.AND P0, PT, R2, 0x1, PT ;  /* 0x000000010200780c */ /* 0x000fc80003f05270 */
[----:B---3--:R-:W-:-:S04]  /*27f0*/  SHF.R.U32.HI R3, RZ, R6, R3 ;  /* 0x00000006ff037219 */ /* 0x008fc80000011603 */
[----:B------:R-:W-:Y:S02]  /*2800*/  SEL R3, R9, R3, !P0 ;  /* 0x0000000309037207 */ /* 0x000fe40004000000 */
[----:B----4-:R-:W-:-:S04]  /*2810*/  ISETP.NE.AND P1, PT, R7, 0x1, PT ;  /* 0x000000010700780c */ /* 0x010fc80003f25270 */
[----:B------:R-:W-:-:S05]  /*2820*/  SEL R4, R10, R4, !P1 ;  /* 0x000000040a047207 */ /* 0x000fca0004800000 */
[----:B------:R-:W-:Y:S02]  /*2830*/  IMAD.IADD R5, R3, 0x1, -R4 ;  /* 0x0000000103057824 */ /* 0x000fe400078e0a04 */
[----:B------:R-:W-:Y:S02]  /*2840*/  IMAD.IADD R3, R4, 0x1, -R3 ;  /* 0x0000000104037824 */ /* 0x000fe400078e0a03 */
[----:B------:R-:W-:Y:S02]  /*2850*/  IMAD R10, R5, R7, R10 ;  /* 0x00000007050a7224 */ /* 0x000fe400078e020a */
[----:B------:R-:W-:-:S07]  /*2860*/  IMAD R9, R3, R2, R9 ;  /* 0x0000000203097224 */ /* 0x000fce00078e0209 */
.L_x_46:
[----:B------:R-:W-:Y:S01]  /*2870*/  VIADD R14, R14, 0x1 ;  /* 0x000000010e0e7836 */ /* 0x000fe20000000000 */
[----:B------:R-:W-:Y:S01]  /*2880*/  PLOP3.LUT P1, PT, PT, PT, PT, 0x80, 0x8 ;  /* 0x000000000008781c */ /* 0x000fe20003f2f070 */
[----:B------:R-:W-:Y:S02]  /*2890*/  IMAD.IADD R2, R10, 0x1, R87 ;  /* 0x000000010a027824 */ /* 0x000fe400078e0257 */
[----:B------:R-:W-:Y:S01]  /*28a0*/  IMAD.IADD R24, R9, 0x1, R86 ;  /* 0x0000000109187824 */ /* 0x000fe200078e0256 */
[----:B------:R-:W-:Y:S02]  /*28b0*/  ISETP.NE.AND P0, PT, R14, 0x2, PT ;  /* 0x000000020e00780c */ /* 0x000fe40003f05270 */
[----:B------:R-:W-:Y:S02]  /*28c0*/  R2UR UR27, R2 ;  /* 0x00000000021b72ca */ /* 0x000fe400000e0000 */
[----:B------:R-:W-:Y:S02]  /*28d0*/  SEL R2, RZ, 0x1, P0 ;  /* 0x00000001ff027807 */ /* 0x000fe40000000000 */
[----:B------:R-:W-:-:S02]  /*28e0*/  SEL R14, R14, RZ, P0 ;  /* 0x000000ff0e0e7207 */ /* 0x000fc40000000000 */
[----:B------:R-:W-:Y:S01]  /*28f0*/  LOP3.LUT R13, R13, R2, RZ, 0x3c, !PT ;  /* 0x000000020d0d7212 */ /* 0x000fe200078e3cff */
[----:B------:R-:W-:Y:S08]  /*2900*/  @P2 BRA `(.L_x_47) ;  /* 0xffffffec00d82947 */ /* 0x000ff0000383ffff */
[----:B------:R-:W-:Y:S01]  /*2910*/  UIADD3 UR6, UPT, UPT, UR6, 0x40, URZ ;  /* 0x0000004006067890 */ /* 0x000fe2000fffe0ff */
[----:B------:R-:W-:-:S03]  /*2920*/  SHF.L.U32 R2, R15, 0x1f, RZ ;  /* 0x0000001f0f027819 */ /* 0x000fc600000006ff */
[----:B------:R-:W-:-:S09]  /*2930*/  ULEA UR4, UR15, UR6, 0x3 ;  /* 0x000000060f047291 */ /* 0x000fd2000f8e18ff */
[----:B------:R-:W1:Y:S02]  /*2940*/  SYNCS.PHASECHK.TRANS64.TRYWAIT P0, [UR4], R2 ;  /* 0x00000002ff0075a7 */ /* 0x000e640008001104 */
[----:B-1----:R-:W-:Y:S05]  /*2950*/  @!P0 BRA `(.L_x_48) ;  /* 0x0000005800cc8947 */ /* 0x002fea0003800000 */
.L_x_136:
[----:B------:R-:W-:-:S04]  /*2960*/  UIADD3 UR5, UPT, UPT, UR15, 0x1, URZ ;  /* 0x000000010f057890 */ /* 0x000fc8000fffe0ff */
[----:B------:R-:W-:-:S04]  /*2970*/  UISETP.NE.AND UP0, UPT, UR5, 0x8, UPT ;  /* 0x000000080500788c */ /* 0x000fc8000bf05270 */
[----:B------:R-:W-:Y:S02]  /*2980*/  USEL UR7, URZ, 0x1, UP0 ;  /* 0x00000001ff077887 */ /* 0x000fe40008000000 */
[----:B------:R-:W-:-:S04]  /*2990*/  USEL UR5, UR5, URZ, UP0 ;  /* 0x000000ff05057287 */ /* 0x000fc80008000000 */
[----:B------:R-:W-:Y:S01]  /*29a0*/  ULEA UR4, UR5, UR6, 0x3 ;  /* 0x0000000605047291 */ /* 0x000fe2000f8e18ff */
[----:B-1----:R-:W-:-:S04]  /*29b0*/  LOP3.LUT R2, R15, UR7, RZ, 0x3c, !PT ;  /* 0x000000070f027c12 */ /* 0x002fc8000f8e3cff */
[----:B------:R-:W-:-:S04]  /*29c0*/  SHF.L.U32 R3, R2, 0x1f, RZ ;  /* 0x0000001f02037819 */ /* 0x000fc800000006ff */
[----:B------:R-:W1:Y:S02]  /*29d0*/  SYNCS.PHASECHK.TRANS64.TRYWAIT P0, [UR4], R3 ;  /* 0x00000003ff0075a7 */ /* 0x000e640008001104 */
[----:B-1----:R-:W-:Y:S05]  /*29e0*/  @!P0 BRA `(.L_x_49) ;  /* 0x0000005800c08947 */ /* 0x002fea0003800000 */
.L_x_138:
[----:B------:R-:W-:-:S04]  /*29f0*/  UIADD3 UR5, UPT, UPT, UR5, 0x1, URZ ;  /* 0x0000000105057890 */ /* 0x000fc8000fffe0ff */
[----:B------:R-:W-:-:S04]  /*2a00*/  UISETP.NE.AND UP0, UPT, UR5, 0x8, UPT ;  /* 0x000000080500788c */ /* 0x000fc8000bf05270 */
[----:B------:R-:W-:Y:S02]  /*2a10*/  USEL UR7, URZ, 0x1, UP0 ;  /* 0x00000001ff077887 */ /* 0x000fe40008000000 */
[----:B------:R-:W-:-:S04]  /*2a20*/  USEL UR5, UR5, URZ, UP0 ;  /* 0x000000ff05057287 */ /* 0x000fc80008000000 */
[----:B------:R-:W-:Y:S01]  /*2a30*/  ULEA UR4, UR5, UR6, 0x3 ;  /* 0x0000000605047291 */ /* 0x000fe2000f8e18ff */
[----:B------:R-:W-:-:S04]  /*2a40*/  LOP3.LUT R2, R2, UR7, RZ, 0x3c, !PT ;  /* 0x0000000702027c12 */ /* 0x000fc8000f8e3cff */
[----:B-1----:R-:W-:-:S04]  /*2a50*/  SHF.L.U32 R3, R2, 0x1f, RZ ;  /* 0x0000001f02037819 */ /* 0x002fc800000006ff */
[----:B------:R-:W1:Y:S02]  /*2a60*/  SYNCS.PHASECHK.TRANS64.TRYWAIT P0, [UR4], R3 ;  /* 0x00000003ff0075a7 */ /* 0x000e640008001104 */
[----:B-1----:R-:W-:Y:S05]  /*2a70*/  @!P0 BRA `(.L_x_50) ;  /* 0x0000005800b48947 */ /* 0x002fea0003800000 */
.L_x_140:
        /* <DEDUP_REMOVED lines=9> */
.L_x_142:
        /* <DEDUP_REMOVED lines=9> */
.L_x_144:
        /* <DEDUP_REMOVED lines=9> */
.L_x_146:
        /* <DEDUP_REMOVED lines=9> */
.L_x_148:
[----:B------:R-:W-:-:S04]  /*2cc0*/  UIADD3 UR5, UPT, UPT, UR5, 0x1, URZ ;  /* 0x0000000105057890 */ /* 0x000fc8000fffe0ff */
[----:B------:R-:W-:-:S04]  /*2cd0*/  UISETP.NE.AND UP0, UPT, UR5, 0x8, UPT ;  /* 0x000000080500788c */ /* 0x000fc8000bf05270 */
[----:B------:R-:W-:Y:S02]  /*2ce0*/  USEL UR4, URZ, 0x1, UP0 ;  /* 0x00000001ff047887 */ /* 0x000fe40008000000 */
[----:B------:R-:W-:-:S04]  /*2cf0*/  USEL UR5, UR5, URZ, UP0 ;  /* 0x000000ff05057287 */ /* 0x000fc80008000000 */
[----:B------:R-:W-:Y:S01]  /*2d00*/  ULEA UR5, UR5, UR6, 0x3 ;  /* 0x0000000605057291 */ /* 0x000fe2000f8e18ff */
[----:B------:R-:W-:-:S04]  /*2d10*/  LOP3.LUT R2, R2, UR4, RZ, 0x3c, !PT ;  /* 0x0000000402027c12 */ /* 0x000fc8000f8e3cff */
[----:B------:R-:W-:Y:S01]  /*2d20*/  SHF.L.U32 R2, R2, 0x1f, RZ ;  /* 0x0000001f02027819 */ /* 0x000fe200000006ff */
[----:B-1--4-:R-:W-:-:S07]  /*2d30*/  IMAD.U32 R0, RZ, RZ, UR5 ;  /* 0x00000005ff007e24 */ /* 0x012fce000f8e00ff */
.L_x_55:
[----:B-1----:R1:W2:Y:S02]  /*2d40*/  SYNCS.PHASECHK.TRANS64.TRYWAIT P0, [R0+URZ], R2 ;  /* 0x00000002000075a7 */ /* 0x0022a400080011ff */
[----:B--2---:R-:W-:Y:S05]  /*2d50*/  @!P0 NANOSLEEP.SYNCS 0x989680 ;  /* 0x009896800000895d */ /* 0x004fea0003900000 */
[----:B------:R-:W2:Y:S02]  /*2d60*/  @!P0 SYNCS.PHASECHK.TRANS64 P0, [R0+URZ], R2 ;  /* 0x00000002000085a7 */ /* 0x000ea400080010ff */
[----:B--2---:R-:W-:Y:S05]  /*2d70*/  @P0 EXIT ;  /* 0x000000000000094d */ /* 0x004fea0003800000 */
[----:B------:R-:W-:Y:S05]  /*2d80*/  BRA `(.L_x_55) ;  /* 0xfffffffc00ec7947 */ /* 0x000fea000383ffff */
.L_x_23:
[----:B------:R-:W-:-:S04]  /*2d90*/  UISETP.NE.AND UP0, UPT, UR45, URZ, UPT ;  /* 0x000000ff2d00728c */ /* 0x000fc8000bf05270 */
[----:B------:R-:W-:-:S09]  /*2da0*/  UISETP.NE.OR UP0, UPT, UR6, 0x1, UP0 ;  /* 0x000000010600788c */ /* 0x000fd20008705670 */
[----:B------:R-:W-:Y:S05]  /*2db0*/  BRA.U UP0, `(.L_x_56) ;  /* 0x00000005004c7547 */ /* 0x000fea000b800000 */
[----:B------:R-:W-:Y:S01]  /*2dc0*/  HFMA2 R11, -RZ, RZ, 0, 0 ;  /* 0x00000000ff0b7431 */ /* 0x000fe200000001ff */
[----:B------:R-:W-:Y:S01]  /*2dd0*/  ISETP.GE.U32.AND P2, PT, R10, 0x2, PT ;  /* 0x000000020a00780c */ /* 0x000fe20003f46070 */
[----:B------:R-:W-:Y:S01]  /*2de0*/  IMAD.MOV.U32 R12, RZ, RZ, 0x1 ;  /* 0x00000001ff0c7424 */ /* 0x000fe200078e00ff */
[----:B------:R-:W-:Y:S01]  /*2df0*/  CS2R R8, SRZ ;  /* 0x0000000000087805 */ /* 0x000fe2000001ff00 */
[----:B------:R-:W-:Y:S01]  /*2e00*/  IMAD.MOV.U32 R3, RZ, RZ, RZ ;  /* 0x000000ffff037224 */ /* 0x000fe200078e00ff */
[----:B------:R-:W-:Y:S01]  /*2e10*/  UMOV UR4, 0x400 ;  /* 0x0000040000047882 */ /* 0x000fe20000000000 */
[----:B------:R-:W-:Y:S01]  /*2e20*/  UMOV UR6, URZ ;  /* 0x000000ff00067c82 */ /* 0x000fe20008000000 */
[----:B------:R-:W-:-:S12]  /*2e30*/  ULEA UR45, UR45, UR4, 0x18 ;  /* 0x000000042d2d7291 */ /* 0x000fd8000f8ec0ff */
.L_x_60:
[----:B------:R-:W-:Y:S02]  /*2e40*/  LEA R0, R3, UR45, 0x3 ;  /* 0x0000002d03007c11 */ /* 0x000fe4000f8e18ff */
[----:B------:R-:W-:-:S03]  /*2e50*/  SHF.L.U32 R4, R8, 0x1f, RZ ;  /* 0x0000001f08047819 */ /* 0x000fc600000006ff */
[----:B------:R-:W-:Y:S01]  /*2e60*/  VIADD R5, R0, 0x110 ;  /* 0x0000011000057836 */ /* 0x000fe20000000000 */
[----:B------:R-:W1:Y:S02]  /*2e70*/  SYNCS.PHASECHK.TRANS64.TRYWAIT P0, [R0+URZ+0x100], R4 ;  /* 0x00010004000075a7 */ /* 0x000e6400080011ff */
[----:B-1----:R-:W-:Y:S05]  /*2e80*/  @!P0 BRA `(.L_x_57) ;  /* 0x0000005800288947 */ /* 0x002fea0003800000 */
.L_x_149:
[----:B------:R-:W-:Y:S01]  /*2e90*/  ULEA UR5, UR6, UR45, 0x3 ;  /* 0x0000002d06057291 */ /* 0x000fe2000f8e18ff */
[----:B-1----:R-:W-:Y:S01]  /*2ea0*/  PRMT R0, RZ, 0x654, R5 ;  /* 0x00000654ff007816 */ /* 0x002fe20000000005 */
[----:B------:R-:W-:Y:S01]  /*2eb0*/  @!P2 IMAD.MOV.U32 R4, RZ, RZ, 0x10 ;  /* 0x00000010ff04a424 */ /* 0x000fe200078e00ff */
[----:B------:R-:W-:Y:S01]  /*2ec0*/  SHF.L.U32 R5, R12, 0x1f, RZ ;  /* 0x0000001f0c057819 */ /* 0x000fe200000006ff */
[----:B------:R-:W-:Y:S01]  /*2ed0*/  UIADD3 UR4, UPT, UPT, UR5, 0xc0, URZ ;  /* 0x000000c005047890 */ /* 0x000fe2000fffe0ff */
[----:B------:R1:W-:Y:S05]  /*2ee0*/  SYNCS.ARRIVE.TRANS64.RED.A1T0 RZ, [R0+URZ], RZ ;  /* 0x000000ff00ff79a7 */ /* 0x0003ea00081004ff */
[----:B------:R-:W-:Y:S01]  /*2ef0*/  IMAD.U32 R6, RZ, RZ, UR4 ;  /* 0x00000004ff067e24 */ /* 0x000fe2000f8e00ff */
[----:B------:R-:W2:Y:S04]  /*2f00*/  SYNCS.PHASECHK.TRANS64.TRYWAIT P0, [UR5+0xd0], R5 ;  /* 0x0000d005ff0075a7 */ /* 0x000ea80008001105 */
[----:B------:R-:W-:Y:S01]  /*2f10*/  PRMT R6, R10, 0x654, R6 ;  /* 0x000006540a067816 */ /* 0x000fe20000000006 */
[----:B-12---:R-:W-:Y:S06]  /*2f20*/  @!P0 BRA `(.L_x_58) ;  /* 0x0000005800148947 */ /* 0x006fec0003800000 */
.L_x_151:
[----:B------:R-:W-:Y:S01]  /*2f30*/  ULEA UR4, UR6, UR45, 0x4 ;  /* 0x0000002d06047291 */ /* 0x000fe2000f8e20ff */
[----:B------:R-:W-:Y:S01]  /*2f40*/  SEL R2, R6, R2, !P2 ;  /* 0x0000000206027207 */ /* 0x000fe20005000000 */
[----:B------:R-:W-:Y:S01]  /*2f50*/  UIADD3 UR5, UPT, UPT, UR5, 0xc0, URZ ;  /* 0x000000c005057890 */ /* 0x000fe2000fffe0ff */
[----:B-1----:R-:W-:Y:S01]  /*2f60*/  LEA R0, R11, UR45, 0x3 ;  /* 0x0000002d0b007c11 */ /* 0x002fe2000f8e18ff */
[----:B------:R-:W-:Y:S01]  /*2f70*/  UIADD3 UR4, UPT, UPT, UR4, 0x130, URZ ;  /* 0x0000013004047890 */ /* 0x000fe2000fffe0ff */
[----:B------:R1:W-:Y:S01]  /*2f80*/  @!P2 SYNCS.ARRIVE.TRANS64.RED RZ, [R2+URZ], R4 ;  /* 0x0000000402ffa9a7 */ /* 0x0003e200080004ff */
[----:B------:R-:W-:Y:S01]  /*2f90*/  UIADD3 UR6, UPT, UPT, UR6, 0x1, URZ ;  /* 0x0000000106067890 */ /* 0x000fe2000fffe0ff */
[----:B------:R-:W-:-:S03]  /*2fa0*/  VIADD R3, R3, 0x1 ;  /* 0x0000000103037836 */ /* 0x000fc60000000000 */
[----:B------:R-:W-:Y:S02]  /*2fb0*/  UISETP.NE.AND UP0, UPT, UR6, 0x2, UPT ;  /* 0x000000020600788c */ /* 0x000fe4000bf05270 */
[----:B------:R-:W-:Y:S01]  /*2fc0*/  ISETP.NE.AND P0, PT, R3, 0x2, PT ;  /* 0x000000020300780c */ /* 0x000fe20003f05270 */
[----:B------:R-:W-:Y:S06]  /*2fd0*/  UGETNEXTWORKID.BROADCAST [UR4], [UR5] ;  /* 0x00000000040073ca */ /* 0x000fec0008000100 */
[----:B------:R-:W-:Y:S02]  /*2fe0*/  USEL UR4, URZ, 0x1, UP0 ;  /* 0x00000001ff047887 */ /* 0x000fe40008000000 */
[----:B------:R-:W-:-:S04]  /*2ff0*/  USEL UR6, UR6, URZ, UP0 ;  /* 0x000000ff06067287 */ /* 0x000fc80008000000 */
[----:B------:R-:W-:Y:S02]  /*3000*/  LOP3.LUT R12, R12, UR4, RZ, 0x3c, !PT ;  /* 0x000000040c0c7c12 */ /* 0x000fe4000f8e3cff */
[----:B-1----:R-:W-:-:S04]  /*3010*/  SHF.L.U32 R4, R9, 0x1f, RZ ;  /* 0x0000001f09047819 */ /* 0x002fc800000006ff */
[----:B------:R-:W1:Y:S02]  /*3020*/  SYNCS.PHASECHK.TRANS64.TRYWAIT P1, [R0+URZ+0xc0], R4 ;  /* 0x0000c004000075a7 */ /* 0x000e6400080211ff */
[----:B-1----:R-:W-:Y:S05]  /*3030*/  @!P1 BRA `(.L_x_59) ;  /* 0x0000005400e89947 */ /* 0x002fea0003800000 */
.L_x_152:
[----:B-1----:R-:W-:Y:S01]  /*3040*/  LEA R4, R11, UR45, 0x4 ;  /* 0x0000002d0b047c11 */ /* 0x002fe2000f8e20ff */
[----:B------:R-:W-:Y:S01]  /*3050*/  VIADD R0, R0, 0xd0 ;  /* 0x000000d000007836 */ /* 0x000fe20000000000 */
[----:B------:R-:W-:Y:S01]  /*3060*/  SEL R3, R3, RZ, P0 ;  /* 0x000000ff03037207 */ /* 0x000fe20000000000 */
[----:B------:R-:W-:-:S03]  /*3070*/  VIADD R11, R11, 0x1 ;  /* 0x000000010b0b7836 */ /* 0x000fc60000000000 */
[----:B------:R-:W1:Y:S01]  /*3080*/  LDS.128 R4, [R4+0x130] ;  /* 0x0001300004047984 */ /* 0x000e620000000c00 */
[----:B------:R-:W-:Y:S02]  /*3090*/  PRMT R0, RZ, 0x654, R0 ;  /* 0x00000654ff007816 */ /* 0x000fe40000000000 */
[C---:B------:R-:W-:Y:S01]  /*30a0*/  ISETP.NE.AND P1, PT, R11.reuse, 0x2, PT ;  /* 0x000000020b00780c */ /* 0x040fe20003f25270 */
[----:B------:R-:W-:Y:S01]  /*30b0*/  @!PT LDS RZ, [RZ] ;  /* 0x00000000fffff984 */ /* 0x000fe20000000800 */
[----:B------:R-:W-:Y:S01]  /*30c0*/  @!PT LDS RZ, [RZ] ;  /* 0x00000000fffff984 */ /* 0x000fe20000000800 */
[----:B------:R-:W-:Y:S01]  /*30d0*/  @!PT LDS RZ, [RZ] ;  /* 0x00000000fffff984 */ /* 0x000fe20000000800 */
[----:B------:R-:W-:Y:S01]  /*30e0*/  @!PT LDS RZ, [RZ] ;  /* 0x00000000fffff984 */ /* 0x000fe20000000800 */
[----:B------:R2:W-:Y:S06]  /*30f0*/  MEMBAR.ALL.CTA ;  /* 0x0000000000007992 */ /* 0x0005ec0000008000 */
[----:B--2---:R-:W2:Y:S01]  /*3100*/  FENCE.VIEW.ASYNC.S ;  /* 0x00000000000073c6 */ /* 0x004ea20000000000 */
[----:B------:R-:W-:Y:S01]  /*3110*/  SEL R11, R11, RZ, P1 ;  /* 0x000000ff0b0b7207 */ /* 0x000fe20000800000 */
[----:B--2---:R2:W-:Y:S01]  /*3120*/  SYNCS.ARRIVE.TRANS64.RED.A1T0 RZ, [R0+URZ], RZ ;  /* 0x000000ff00ff79a7 */ /* 0x0045e200081004ff */
[----:B-1----:R-:W-:-:S02]  /*3130*/  LOP3.LUT P3, RZ, R6, 0x1, RZ, 0xc0, !PT ;  /* 0x0000000106ff7812 */ /* 0x002fc4000786c0ff */
[----:B------:R-:W-:-:S04]  /*3140*/  SEL R4, RZ, 0x1, P1 ;  /* 0x00000001ff047807 */ /* 0x000fc80000800000 */
[----:B------:R-:W-:Y:S02]  /*3150*/  LOP3.LUT R9, R9, R4, RZ, 0x3c, !PT ;  /* 0x0000000409097212 */ /* 0x000fe400078e3cff */
[----:B--2---:R-:W-:-:S04]  /*3160*/  SEL R0, RZ, 0x1, P0 ;  /* 0x00000001ff007807 */ /* 0x004fc80000000000 */
[----:B------:R-:W-:Y:S01]  /*3170*/  LOP3.LUT R8, R8, R0, RZ, 0x3c, !PT ;  /* 0x0000000008087212 */ /* 0x000fe200078e3cff */
[----:B------:R-:W-:Y:S06]  /*3180*/  @P3 BRA `(.L_x_60) ;  /* 0xfffffffc002c3947 */ /* 0x000fec000383ffff */
[----:B------:R-:W-:Y:S01]  /*3190*/  ULEA UR5, UR6, UR45, 0x3 ;  /* 0x0000002d06057291 */ /* 0x000fe2000f8e18ff */
[----:B------:R-:W-:-:S08]  /*31a0*/  SHF.L.U32 R2, R12, 0x1f, RZ ;  /* 0x0000001f0c027819 */ /* 0x000fd000000006ff */
[----:B------:R-:W1:Y:S02]  /*31b0*/  SYNCS.PHASECHK.TRANS64 P0, [UR5+0xd0], R2 ;  /* 0x0000d002ff0075a7 */ /* 0x000e640008001005 */
[----:B-1----:R-:W-:Y:S05]  /*31c0*/  @P0 BRA `(.L_x_61) ;  /* 0x0000000000080947 */ /* 0x002fea0003800000 */
[----:B------:R-:W1:Y:S02]  /*31d0*/  SYNCS.PHASECHK.TRANS64.TRYWAIT P0, [UR5+0xd0], R2 ;  /* 0x0000d002ff0075a7 */ /* 0x000e640008001105 */
[----:B-1----:R-:W-:Y:S05]  /*31e0*/  @!P0 BRA `(.L_x_62) ;  /* 0x0000005400908947 */ /* 0x002fea0003800000 */
.L_x_61:
[----:B------:R-:W-:-:S04]  /*31f0*/  UIADD3 UR4, UPT, UPT, UR6, 0x1, URZ ;  /* 0x0000000106047890 */ /* 0x000fc8000fffe0ff */
[----:B------:R-:W-:-:S04]  /*3200*/  UISETP.NE.AND UP0, UPT, UR4, 0x2, UPT ;  /* 0x000000020400788c */ /* 0x000fc8000bf05270 */
[----:B------:R-:W-:Y:S02]  /*3210*/  USEL UR7, URZ, 0x1, UP0 ;  /* 0x00000001ff077887 */ /* 0x000fe40008000000 */
[----:B------:R-:W-:-:S04]  /*3220*/  USEL UR4, UR4, URZ, UP0 ;  /* 0x000000ff04047287 */ /* 0x000fc80008000000 */
[----:B------:R-:W-:Y:S01]  /*3230*/  ULEA UR4, UR4, UR45, 0x3 ;  /* 0x0000002d04047291 */ /* 0x000fe2000f8e18ff */
[----:B-1----:R-:W-:-:S04]  /*3240*/  LOP3.LUT R2, R12, UR7, RZ, 0x3c, !PT ;  /* 0x000000070c027c12 */ /* 0x002fc8000f8e3cff */
[----:B------:R-:W-:-:S04]  /*3250*/  SHF.L.U32 R0, R2, 0x1f, RZ ;  /* 0x0000001f02007819 */ /* 0x000fc800000006ff */
[----:B------:R-:W1:Y:S02]  /*3260*/  SYNCS.PHASECHK.TRANS64 P0, [UR4+0xd0], R0 ;  /* 0x0000d000ff0075a7 */ /* 0x000e640008001004 */
[----:B-1-3--:R-:W-:Y:S05]  /*3270*/  @P0 EXIT ;  /* 0x000000000000094d */ /* 0x00afea0003800000 */
[----:B------:R-:W-:Y:S02]  /*3280*/  SHF.L.U32 R2, R2, 0x1f, RZ ;  /* 0x0000001f02027819 */ /* 0x000fe400000006ff */
[----:B------:R-:W-:-:S07]  /*3290*/  MOV R0, UR4 ;  /* 0x0000000400007c02 */ /* 0x000fce0008000f00 */
.L_x_63:
[----:B-1----:R1:W2:Y:S02]  /*32a0*/  SYNCS.PHASECHK.TRANS64.TRYWAIT P0, [R0+URZ+0xd0], R2 ;  /* 0x0000d002000075a7 */ /* 0x0022a400080011ff */
[----:B--2---:R-:W-:Y:S05]  /*32b0*/  @!P0 NANOSLEEP.SYNCS 0x989680 ;  /* 0x009896800000895d */ /* 0x004fea0003900000 */
[----:B------:R-:W2:Y:S02]  /*32c0*/  @!P0 SYNCS.PHASECHK.TRANS64 P0, [R0+URZ+0xd0], R2 ;  /* 0x0000d002000085a7 */ /* 0x000ea400080010ff */
[----:B--2---:R-:W-:Y:S05]  /*32d0*/  @P0 EXIT ;  /* 0x000000000000094d */ /* 0x004fea0003800000 */
[----:B------:R-:W-:Y:S05]  /*32e0*/  BRA `(.L_x_63) ;  /* 0xfffffffc00ec7947 */ /* 0x000fea000383ffff */
.L_x_56:
[----:B------:R-:W-:Y:S05]  /*32f0*/  BRA.U UP3, `(.L_x_64) ;  /* 0x0000001503547547 */ /* 0x000fea000b800000 */
[----:B------:R-:W-:Y:S01]  /*3300*/  UMOV UR4, 0x40 ;  /* 0x0000004000047882 */ /* 0x000fe20000000000 */
[----:B------:R-:W-:Y:S01]  /*3310*/  NOP ;  /* 0x0000000000007918 */ /* 0x000fe20000000000 */
[----:B------:R-:W-:Y:S01]  /*3320*/  ULEA UR4, UR45, UR4, 0x18 ;  /* 0x000000042d047291 */ /* 0x000fe2000f8ec0ff */
[----:B------:R-:W-:Y:S02]  /*3330*/  UMOV UR5, 0x400 ;  /* 0x0000040000057882 */ /* 0x000fe40000000000 */
[----:B------:R-:W-:-:S06]  /*3340*/  ULEA UR45, UR45, UR5, 0x18 ;  /* 0x000000052d2d7291 */ /* 0x000fcc000f8ec0ff */
[----:B------:R-:W1:Y:S02]  /*3350*/  LDS.U8 R0, [UR4+0x1c] ;  /* 0x00001c04ff007984 */ /* 0x000e640008000000 */
[----:B-1----:R-:W-:-:S13]  /*3360*/  ISETP.NE.AND P0, PT, R0, RZ, PT ;  /* 0x000000ff0000720c */ /* 0x002fda0003f05270 */
[----:B------:R-:W-:Y:S05]  /*3370*/  @P0 BRA `(.L_x_65) ;  /* 0x0000000000580947 */ /* 0x000fea0003800000 */
[----:B------:R-:W-:-:S13]  /*3380*/  ELECT P0, URZ, PT ;  /* 0x0000000000ff782f */ /* 0x000fda0003800000 */
[----:B------:R-:W-:Y:S05]  /*3390*/  @!P0 BRA `(.L_x_66) ;  /* 0x0000000000608947 */ /* 0x000fea0003800000 */
[----:B------:R-:W-:Y:S01]  /*33a0*/  UMOV UR5, 0x10 ;  /* 0x0000001000057882 */ /* 0x000fe20000000000 */
[----:B------:R-:W-:Y:S01]  /*33b0*/  HFMA2 R0, -RZ, RZ, 0, 5.9604644775390625e-08 ;  /* 0x00000001ff007431 */ /* 0x000fe200000001ff */
[----:B------:R-:W-:-:S03]  /*33c0*/  MOV R2, 0xffff ;  /* 0x0000ffff00027802 */ /* 0x000fc60000000f00 */
[----:B------:R-:W-:Y:S04]  /*33d0*/  DEPBAR.LE SB1, 0x36 ;  /* 0x00009d800000791a */ /* 0x000fe80000000000 */
[----:B------:R-:W1:Y:S02]  /*33e0*/  UTCATOMSWS.FIND_AND_SET.ALIGN UP0, UR5, UR5 ;  /* 0x00000005000575e3 */ /* 0x000e640008000800 */
[----:B-1----:R-:W-:Y:S01]  /*33f0*/  MOV R3, UR5 ;  /* 0x0000000500037c02 */ /* 0x002fe20008000f00 */
[----:B------:R-:W-:Y:S06]  /*3400*/  BRA.U UP0, `(.L_x_67) ;  /* 0x0000000100187547 */ /* 0x000fec000b800000 */
.L_x_68:
[----:B------:R-:W-:Y:S05]  /*3410*/  NANOSLEEP 0x64 ;  /* 0x000000640000795d */ /* 0x000fea0003800000 */
[----:B------:R-:W-:-:S05]  /*3420*/  UMOV UR5, 0x10 ;  /* 0x0000001000057882 */ /* 0x000fca0000000000 */
[----:B------:R-:W-:Y:S04]  /*3430*/  DEPBAR.LE SB1, 0x36 ;  /* 0x00009d800000791a */ /* 0x000fe80000000000 */
[----:B------:R-:W1:Y:S02]  /*3440*/  UTCATOMSWS.FIND_AND_SET.ALIGN UP0, UR5, UR5 ;  /* 0x00000005000575e3 */ /* 0x000e640008000800 */
[----:B-1----:R-:W-:Y:S01]  /*3450*/  MOV R3, UR5 ;  /* 0x0000000500037c02 */ /* 0x002fe20008000f00 */
[----:B------:R-:W-:Y:S05]  /*3460*/  BRA.U !UP0, `(.L_x_68) ;  /* 0xfffffffd08e87547 */ /* 0x000fea000b83ffff */
.L_x_67:
[-C--:B------:R-:W-:Y:S02]  /*3470*/  SHF.L.U32 R2, R2, R3.reuse, RZ ;  /* 0x0000000302027219 */ /* 0x080fe400000006ff */
[----:B------:R-:W-:Y:S01]  /*3480*/  SHF.L.U32 R0, R0, R3, RZ ;  /* 0x0000000300007219 */ /* 0x000fe200000006ff */
[----:B------:R-:W-:Y:S02]  /*3490*/  IMAD.SHL.U32 R3, R3, 0x20, RZ ;  /* 0x0000002003037824 */ /* 0x000fe400078e00ff */
[----:B------:R1:W-:Y:S04]  /*34a0*/  ATOMS.OR RZ, [UR4+0x14], R2 ;  /* 0x00001402ffff798c */ /* 0x0003e8000b000004 */
[----:B------:R1:W-:Y:S04]  /*34b0*/  ATOMS.OR RZ, [UR4+0x18], R0 ;  /* 0x00001800ffff798c */ /* 0x0003e8000b000004 */
[----:B------:R1:W-:Y:S01]  /*34c0*/  STS [UR45+0x150], R3 ;  /* 0x00015003ff007988 */ /* 0x0003e2000800082d */
[----:B------:R-:W-:Y:S05]  /*34d0*/  BRA `(.L_x_66) ;  /* 0x0000000000107947 */ /* 0x000fea0003800000 */
.L_x_65:
[----:B------:R-:W-:Y:S02]  /*34e0*/  MOV R0, 0xffffffff ;  /* 0xffffffff00007802 */ /* 0x000fe40000000f00 */
[----:B------:R-:W-:-:S03]  /*34f0*/  MOV R2, 0x3520 ;  /* 0x0000352000027802 */ /* 0x000fc60000000f00 */
[----:B------:R1:W-:Y:S04]  /*3500*/  STS [UR45+0x150], R0 ;  /* 0x00015000ff007988 */ /* 0x0003e8000800082d */
[----:B-1-3-5:R-:W-:Y:S05]  /*3510*/  CALL.REL.NOINC `($__internal_1_$__cuda_sm10x_tcgen05_guardrail_trap_phase_invalid_during_alloc) ;  /* 0x0000005800387944 */ /* 0x02afea0003c00000 */
.L_x_66:
[----:B------:R-:W-:Y:S05]  /*3520*/  WARPSYNC.ALL ;  /* 0x0000000000007948 */ /* 0x000fea0003800000 */
[----:B------:R-:W2:Y:S01]  /*3530*/  S2UR UR14, SR_CgaCtaId ;  /* 0x00000000000e79c3 */ /* 0x000ea20000008800 */
[----:B------:R-:W-:Y:S01]  /*3540*/  UMOV UR4, 0x400 ;  /* 0x0000040000047882 */ /* 0x000fe20000000000 */
[----:B------:R-:W-:-:S06]  /*3550*/  NOP ;  /* 0x0000000000007918 */ /* 0x000fcc0000000000 */
[----:B------:R-:W-:Y:S08]  /*3560*/  BAR.ARV 0x6, 0xa0 ;  /* 0x0182800000007b1d */ /* 0x000ff00000002000 */
[----:B------:R-:W4:Y:S01]  /*3570*/  LDC R8, c[0x0][0x370] ;  /* 0x0000dc00ff087b82 */ /* 0x000f220000000800 */
[----:B------:R-:W-:Y:S01]  /*3580*/  LOP3.LUT R9, R9, 0xffff, RZ, 0xc0, !PT ;  /* 0x0000ffff09097812 */ /* 0x000fe200078ec0ff */
[----:B------:R-:W-:Y:S01]  /*3590*/  IMAD.MOV.U32 R14, RZ, RZ, 0x1 ;  /* 0x00000001ff0e7424 */ /* 0x000fe200078e00ff */
[----:B------:R-:W-:Y:S01]  /*35a0*/  CS2R R12, SRZ ;  /* 0x00000000000c7805 */ /* 0x000fe2000001ff00 */
[----:B------:R-:W-:Y:S01]  /*35b0*/  IMAD.MOV.U32 R11, RZ, RZ, RZ ;  /* 0x000000ffff0b7224 */ /* 0x000fe200078e00ff */
[----:B------:R-:W-:Y:S01]  /*35c0*/  R2UR UR18, R9 ;  /* 0x00000000091272ca */ /* 0x000fe200000e0000 */
[----:B------:R-:W-:Y:S01]  /*35d0*/  UMOV UR29, URZ ;  /* 0x000000ff001d7c82 */ /* 0x000fe20008000000 */
[----:B------:R-:W-:Y:S01]  /*35e0*/  UMOV UR28, URZ ;  /* 0x000000ff001c7c82 */ /* 0x000fe20008000000 */
[----:B--2---:R-:W-:Y:S01]  /*35f0*/  ULEA UR14, UR14, UR4, 0x18 ;  /* 0x000000040e0e7291 */ /* 0x004fe2000f8ec0ff */
[----:B------:R-:W2:Y:S03]  /*3600*/  LDCU UR4, c[0x0][0x38c] ;  /* 0x00007180ff0477ac */ /* 0x000ea60008000800 */
[----:B------:R-:W-:-:S02]  /*3610*/  UIADD3 UR20, UPT, UPT, UR14, 0x6400, URZ ;  /* 0x000064000e147890 */ /* 0x000fc4000fffe0ff */
[----:B------:R-:W-:-:S03]  /*3620*/  UIADD3 UR21, UPT, UPT, UR14, 0x26400, URZ ;  /* 0x000264000e157890 */ /* 0x000fc6000fffe0ff */
[----:B-1----:R-:W1:Y:S01]  /*3630*/  LDS R0, [UR14+0x150] ;  /* 0x0001500eff007984 */ /* 0x002e620008000800 */
[----:B------:R-:W-:Y:S02]  /*3640*/  UIADD3 UR22, UPT, UPT, UR14, 0x36400, URZ ;  /* 0x000364000e167890 */ /* 0x000fe4000fffe0ff */
[----:B------:R-:W-:Y:S02]  /*3650*/  UIADD3 UR23, UPT, UPT, UR14, 0x37400, URZ ;  /* 0x000374000e177890 */ /* 0x000fe4000fffe0ff */
[----:B------:R-:W-:Y:S02]  /*3660*/  USHF.R.U32.HI UR20, URZ, 0x4, UR20 ;  /* 0x00000004ff147899 */ /* 0x000fe40008011614 */
[----:B------:R-:W-:Y:S02]  /*3670*/  USHF.R.U32.HI UR21, URZ, 0x4, UR21 ;  /* 0x00000004ff157899 */ /* 0x000fe40008011615 */
[----:B------:R-:W-:Y:S02]  /*3680*/  USHF.R.U32.HI UR22, URZ, 0x4, UR22 ;  /* 0x00000004ff167899 */ /* 0x000fe40008011616 */
[----:B--2---:R-:W-:-:S02]  /*3690*/  UIADD3 UR4, UPT, UPT, UR4, 0x7f, URZ ;  /* 0x0000007f04047890 */ /* 0x004fc4000fffe0ff */
[----:B------:R-:W-:Y:S02]  /*36a0*/  USHF.R.U32.HI UR23, URZ, 0x4, UR23 ;  /* 0x00000004ff177899 */ /* 0x000fe40008011617 */
[----:B------:R-:W-:Y:S02]  /*36b0*/  USHF.R.S32.HI UR13, URZ, 0x1f, UR4 ;  /* 0x0000001fff0d7899 */ /* 0x000fe40008011404 */
[----:B------:R-:W-:Y:S02]  /*36c0*/  ULOP3.LUT UR20, UR20, 0x3fff, URZ, 0xc0, !UPT ;  /* 0x00003fff14147892 */ /* 0x000fe4000f8ec0ff */
[----:B------:R-:W-:Y:S02]  /*36d0*/  ULEA.HI UR13, UR13, UR4, URZ, 0x7 ;  /* 0x000000040d0d7291 */ /* 0x000fe4000f8f38ff */
[----:B------:R-:W-:Y:S02]  /*36e0*/  ULOP3.LUT UR21, UR21, 0x3fff, URZ, 0xc0, !UPT ;  /* 0x00003fff15157892 */ /* 0x000fe4000f8ec0ff */
[----:B------:R-:W-:-:S02]  /*36f0*/  USHF.R.S32.HI UR13, URZ, 0x7, UR13 ;  /* 0x00000007ff0d7899 */ /* 0x000fc4000801140d */
[----:B------:R-:W-:Y:S02]  /*3700*/  ULOP3.LUT UR22, UR22, 0x3fff, URZ, 0xc0, !UPT ;  /* 0x00003fff16167892 */ /* 0x000fe4000f8ec0ff */
[----:B------:R-:W-:Y:S02]  /*3710*/  UISETP.LT.AND UP0, UPT, UR13, 0x1, UPT ;  /* 0x000000010d00788c */ /* 0x000fe4000bf01270 */
[----:B------:R-:W-:Y:S02]  /*3720*/  ULOP3.LUT UR23, UR23, 0x3fff, URZ, 0xc0, !UPT ;  /* 0x00003fff17177892 */ /* 0x000fe4000f8ec0ff */
[----:B------:R-:W-:Y:S02]  /*3730*/  USEL UR19, UR13, 0x1, !UP0 ;  /* 0x000000010d137887 */ /* 0x000fe4000c000000 */
[----:B------:R-:W-:Y:S02]  /*3740*/  ULOP3.LUT UR20, UR20, 0x10000, URZ, 0xfc, !UPT ;  /* 0x0001000014147892 */ /* 0x000fe4000f8efcff */
[----:B------:R-:W-:-:S02]  /*3750*/  ULOP3.LUT UR21, UR21, 0x10000, URZ, 0xfc, !UPT ;  /* 0x0001000015157892 */ /* 0x000fc4000f8efcff */
[----:B------:R-:W-:Y:S02]  /*3760*/  ULOP3.LUT UR22, UR22, 0x10000, URZ, 0xfc, !UPT ;  /* 0x0001000016167892 */ /* 0x000fe4000f8efcff */
[----:B------:R-:W-:Y:S01]  /*3770*/  ULOP3.LUT UR23, UR23, 0x10000, URZ, 0xfc, !UPT ;  /* 0x0001000017177892 */ /* 0x000fe2000f8efcff */
[----:B-1----:R-:W-:Y:S01]  /*3780*/  R2UR UR34, R0 ;  /* 0x00000000002272ca */ /* 0x002fe200000e0000 */
[----:B------:R-:W-:Y:S01]  /*3790*/  UIADD3 UR19, UPT, UPT, -UR19, URZ, URZ ;  /* 0x000000ff13137290 */ /* 0x000fe2000fffe1ff */
[----:B------:R-:W1:Y:S11]  /*37a0*/  LDC R0, c[0x0][0x374] ;  /* 0x0000dd00ff007b82 */ /* 0x000e760000000800 */
[----:B------:R-:W-:Y:S01]  /*37b0*/  IMAD.U32 R2, RZ, RZ, UR34 ;  /* 0x00000022ff027e24 */ /* 0x000fe2000f8e00ff */
[----:B------:R-:W-:-:S02]  /*37c0*/  UIADD3 UR10, UPT, UPT, UR34, 0x80, URZ ;  /* 0x00000080220a7890 */ /* 0x000fc4000fffe0ff */
[----:B------:R-:W-:Y:S01]  /*37d0*/  UIADD3 UR8, UPT, UPT, UR34, 0x40000080, URZ ;  /* 0x4000008022087890 */ /* 0x000fe2000fffe0ff */
[----:B------:R-:W-:Y:S01]  /*37e0*/  VIADD R2, R2, 0x84 ;  /* 0x0000008402027836 */ /* 0x000fe20000000000 */
[----:B------:R-:W-:Y:S02]  /*37f0*/  UIADD3 UR6, UPT, UPT, UR34, -0x7fffff80, URZ ;  /* 0x8000008022067890 */ /* 0x000fe4000fffe0ff */
[----:B------:R-:W-:Y:S02]  /*3800*/  UIADD3 UR4, UPT, UPT, UR34, -0x3fffff80, URZ ;  /* 0xc000008022047890 */ /* 0x000fe4000fffe0ff */
[----:B------:R-:W-:Y:S01]  /*3810*/  R2UR UR12, R2 ;  /* 0x00000000020c72ca */ /* 0x000fe200000e0000 */
[----:B------:R-:W-:Y:S02]  /*3820*/  USHF.R.U32.HI UR33, URZ, 0x11, UR10 ;  /* 0x00000011ff217899 */ /* 0x000fe4000801160a */
[----:B------:R-:W-:Y:S02]  /*3830*/  USHF.R.U32.HI UR32, URZ, 0x11, UR8 ;  /* 0x00000011ff207899 */ /* 0x000fe40008011608 */
[----:B------:R-:W-:-:S02]  /*3840*/  USHF.R.U32.HI UR31, URZ, 0x11, UR6 ;  /* 0x00000011ff1f7899 */ /* 0x000fc40008011606 */
[----:B------:R-:W-:Y:S02]  /*3850*/  USHF.R.U32.HI UR30, URZ, 0x11, UR4 ;  /* 0x00000011ff1e7899 */ /* 0x000fe40008011604 */
[----:B------:R-:W-:Y:S02]  /*3860*/  ULOP3.LUT UR33, UR33, 0x6000, URZ, 0xc0, !UPT ;  /* 0x0000600021217892 */ /* 0x000fe4000f8ec0ff */
[----:B------:R-:W-:Y:S02]  /*3870*/  ULOP3.LUT UR32, UR32, 0x6000, URZ, 0xc0, !UPT ;  /* 0x0000600020207892 */ /* 0x000fe4000f8ec0ff */
[----:B------:R-:W-:Y:S02]  /*3880*/  ULOP3.LUT UR31, UR31, 0x6000, URZ, 0xc0, !UPT ;  /* 0x000060001f1f7892 */ /* 0x000fe4000f8ec0ff */
[----:B------:R-:W-:Y:S02]  /*3890*/  ULOP3.LUT UR30, UR30, 0x6000, URZ, 0xc0, !UPT ;  /* 0x000060001e1e7892 */ /* 0x000fe4000f8ec0ff */
[----:B------:R-:W-:-:S02]  /*38a0*/  ULOP3.LUT UR33, UR33, 0x890, URZ, 0xfc, !UPT ;  /* 0x0000089021217892 */ /* 0x000fc4000f8efcff */
[----:B------:R-:W-:Y:S02]  /*38b0*/  ULOP3.LUT UR32, UR32, 0x890, URZ, 0xfc, !UPT ;  /* 0x0000089020207892 */ /* 0x000fe4000f8efcff */
[----:B------:R-:W-:Y:S02]  /*38c0*/  ULOP3.LUT UR31, UR31, 0x890, URZ, 0xfc, !UPT ;  /* 0x000008901f1f7892 */ /* 0x000fe4000f8efcff */
[----:B----4-:R-:W-:-:S12]  /*38d0*/  ULOP3.LUT UR30, UR30, 0x890, URZ, 0xfc, !UPT ;  /* 0x000008901e1e7892 */ /* 0x010fd8000f8efcff */
.L_x_77:
[C---:B------:R-:W-:Y:S02]  /*38e0*/  LEA R2, R13.reuse, UR14, 0x3 ;  /* 0x0000000e0d027c11 */ /* 0x040fe4000f8e18ff */
[----:B------:R-:W-:Y:S02]  /*38f0*/  SHF.L.U32 R3, R12, 0x1f, RZ ;  /* 0x0000001f0c037819 */ /* 0x000fe400000006ff */
[----:B------:R-:W-:Y:S02]  /*3900*/  LEA R4, R13, UR14, 0x4 ;  /* 0x0000000e0d047c11 */ /* 0x000fe4000f8e20ff */
[----:B--2---:R-:W2:Y:S02]  /*3910*/  SYNCS.PHASECHK.TRANS64.TRYWAIT P0, [R2+URZ+0xc0], R3 ;  /* 0x0000c003020075a7 */ /* 0x004ea400080011ff */
[----:B--2-4-:R-:W-:Y:S05]  /*3920*/  @!P0 BRA `(.L_x_69) ;  /* 0x0000004c00d88947 */ /* 0x014fea0003800000 */
.L_x_154:
[----:B------:R-:W4:Y:S01]  /*3930*/  LDS.128 R4, [R4+0x130] ;  /* 0x0001300004047984 */ /* 0x000f220000000c00 */
[----:B---3--:R-:W-:Y:S01]  /*3940*/  ISETP.GE.AND P0, PT, R40, 0x1, PT ;  /* 0x000000012800780c */ /* 0x008fe20003f06270 */
[----:B--2---:R-:W-:Y:S01]  /*3950*/  VIADD R2, R2, 0xd0 ;  /* 0x000000d002027836 */ /* 0x004fe20000000000 */
[----:B------:R-:W-:Y:S01]  /*3960*/  @!PT LDS RZ, [RZ] ;  /* 0x00000000fffff984 */ /* 0x000fe20000000800 */
[----:B------:R-:W-:Y:S01]  /*3970*/  @!PT LDS RZ, [RZ] ;  /* 0x00000000fffff984 */ /* 0x000fe20000000800 */
[----:B------:R-:W-:Y:S01]  /*3980*/  @!PT LDS RZ, [RZ] ;  /* 0x00000000fffff984 */ /* 0x000fe20000000800 */
[----:B------:R-:W-:Y:S01]  /*3990*/  @!PT LDS RZ, [RZ] ;  /* 0x00000000fffff984 */ /* 0x000fe20000000800 */
[----:B------:R2:W-:Y:S06]  /*39a0*/  MEMBAR.ALL.CTA ;  /* 0x0000000000007992 */ /* 0x0005ec0000008000 */
[----:B--2---:R-:W2:Y:S01]  /*39b0*/  FENCE.VIEW.ASYNC.S ;  /* 0x00000000000073c6 */ /* 0x004ea20000000000 */
[----:B------:R-:W-:-:S04]  /*39c0*/  PRMT R2, RZ, 0x654, R2 ;  /* 0x00000654ff027816 */ /* 0x000fc80000000002 */
[----:B--2---:R2:W-:Y:S01]  /*39d0*/  SYNCS.ARRIVE.TRANS64.RED.A1T0 RZ, [R2+URZ], RZ ;  /* 0x000000ff02ff79a7 */ /* 0x0045e200081004ff */
[----:B----4-:R-:W-:-:S13]  /*39e0*/  LOP3.LUT P3, RZ, R6, 0x1, RZ, 0xc0, !PT ;  /* 0x0000000106ff7812 */ /* 0x010fda000786c0ff */
[----:B------:R-:W-:Y:S02]  /*39f0*/  @P3 MOV R10, R4 ;  /* 0x00000004000a3202 */ /* 0x000fe40000000f00 */
[----:B------:R-:W-:Y:S01]  /*3a00*/  @P3 LOP3.LUT R9, R5, 0xffff, RZ, 0xc0, !PT ;  /* 0x0000ffff05093812 */ /* 0x000fe200078ec0ff */
[----:B--2---:R-:W-:Y:S06]  /*3a10*/  @!P0 BRA `(.L_x_70) ;  /* 0x0000000000b88947 */ /* 0x004fec0003800000 */
[----:B------:R-:W1:Y:S01]  /*3a20*/  LDC.64 R4, c[0x0][0xf18] ;  /* 0x0003c600ff047b82 */ /* 0x000e620000000a00 */
[----:B------:R-:W-:-:S07]  /*3a30*/  ISETP.NE.AND P0, PT, R40, 0x1, PT ;  /* 0x000000012800780c */ /* 0x000fce0003f05270 */
[----:B------:R-:W2:Y:S08]  /*3a40*/  LDC.64 R6, c[0x0][0xf10] ;  /* 0x0003c400ff067b82 */ /* 0x000eb00000000a00 */
[----:B------:R-:W3:Y:S08]  /*3a50*/  LDC R15, c[0x0][0xf20] ;  /* 0x0003c800ff0f7b82 */ /* 0x000ef00000000800 */
[----:B------:R-:W4:Y:S01]  /*3a60*/  LDC R16, c[0x0][0xf0c] ;  /* 0x0003c300ff107b82 */ /* 0x000f220000000800 */
[----:B-1----:R-:W-:Y:S01]  /*3a70*/  IMAD.HI.U32 R18, R0, R5, RZ ;  /* 0x0000000500127227 */ /* 0x002fe200078e00ff */
[----:B------:R-:W-:-:S03]  /*3a80*/  ISETP.NE.AND P1, PT, R4, 0x1, PT ;  /* 0x000000010400780c */ /* 0x000fc60003f25270 */
[----:B------:R-:W-:-:S03]  /*3a90*/  IMAD.HI.U32 R5, R9, R5, RZ ;  /* 0x0000000509057227 */ /* 0x000fc600078e00ff */
[----:B------:R-:W1:Y:S01]  /*3aa0*/  LDC.64 R2, c[0x0][0xf28] ;  /* 0x0003ca00ff027b82 */ /* 0x000e620000000a00 */
[----:B--2---:R-:W-:-:S04]  /*3ab0*/  IMAD.HI.U32 R19, R8, R6, RZ ;  /* 0x0000000608137227 */ /* 0x004fc800078e00ff */
[----:B------:R-:W-:Y:S01]  /*3ac0*/  IMAD.HI.U32 R20, R10, R6, RZ ;  /* 0x000000060a147227 */ /* 0x000fe200078e00ff */
[----:B------:R-:W-:Y:S02]  /*3ad0*/  SHF.R.U32.HI R19, RZ, R7, R19 ;  /* 0x00000007ff137219 */ /* 0x000fe40000011613 */
[-C--:B---3--:R-:W-:Y:S02]  /*3ae0*/  SHF.R.U32.HI R18, RZ, R15.reuse, R18 ;  /* 0x0000000fff127219 */ /* 0x088fe40000011612 */
[----:B------:R-:W-:Y:S02]  /*3af0*/  SHF.R.U32.HI R5, RZ, R15, R5 ;  /* 0x0000000fff057219 */ /* 0x000fe40000011605 */
[----:B------:R-:W-:Y:S02]  /*3b00*/  SEL R18, R0, R18, !P1 ;  /* 0x0000001200127207 */ /* 0x000fe40004800000 */
[----:B------:R-:W-:Y:S02]  /*3b10*/  SHF.R.U32.HI R20, RZ, R7, R20 ;  /* 0x00000007ff147219 */ /* 0x000fe40000011614 */
[----:B----4-:R-:W-:-:S02]  /*3b20*/  ISETP.NE.AND P2, PT, R16, 0x1, PT ;  /* 0x000000011000780c */ /* 0x010fc40003f45270 */
[----:B------:R-:W-:Y:S02]  /*3b30*/  SEL R5, R9, R5, !P1 ;  /* 0x0000000509057207 */ /* 0x000fe40004800000 */
[----:B------:R-:W-:Y:S02]  /*3b40*/  SEL R19, R8, R19, !P2 ;  /* 0x0000001308137207 */ /* 0x000fe40005000000 */
[----:B------:R-:W-:Y:S01]  /*3b50*/  SEL R20, R10, R20, !P2 ;  /* 0x000000140a147207 */ /* 0x000fe20005000000 */
[----:B-1----:R-:W-:-:S04]  /*3b60*/  IMAD.HI.U32 R17, R18, R2, RZ ;  /* 0x0000000212117227 */ /* 0x002fc800078e00ff */
        /* <DEDUP_REMOVED lines=25> */
.L_x_70:
[----:B------:R-:W2:Y:S02]  /*3d00*/  LDCU UR5, c[0x0][0xf30] ;  /* 0x0001e600ff0577ac */ /* 0x000ea40008000800 */
[----:B--2---:R-:W-:-:S09]  /*3d10*/  UISETP.NE.AND UP0, UPT, UR5, 0x1, UPT ;  /* 0x000000010500788c */ /* 0x004fd2000bf05270 */
[----:B------:R-:W-:Y:S05]  /*3d20*/  BRA.U UP0, `(.L_x_71) ;  /* 0x0000000100387547 */ /* 0x000fea000b800000 */
[----:B------:R-:W2:Y:S08]  /*3d30*/  LDC.64 R4, c[0x0][0xf10] ;  /* 0x0003c400ff047b82 */ /* 0x000eb00000000a00 */
[----:B------:R-:W3:Y:S08]  /*3d40*/  LDC.64 R2, c[0x0][0xf18] ;  /* 0x0003c600ff027b82 */ /* 0x000ef00000000a00 */
[----:B------:R-:W4:Y:S08]  /*3d50*/  LDC R7, c[0x0][0xf0c] ;  /* 0x0003c300ff077b82 */ /* 0x000f300000000800 */
[----:B------:R-:W1:Y:S01]  /*3d60*/  LDC R6, c[0x0][0xf20] ;  /* 0x0003c800ff067b82 */ /* 0x000e620000000800 */
[----:B--2---:R-:W-:-:S05]  /*3d70*/  IMAD.HI.U32 R4, R10, R4, RZ ;  /* 0x000000040a047227 */ /* 0x004fca00078e00ff */
[----:B------:R-:W-:Y:S01]  /*3d80*/  SHF.R.U32.HI R4, RZ, R5, R4 ;  /* 0x00000005ff047219 */ /* 0x000fe20000011604 */
[----:B---3--:R-:W-:Y:S01]  /*3d90*/  IMAD.HI.U32 R3, R9, R3, RZ ;  /* 0x0000000309037227 */ /* 0x008fe200078e00ff */
[----:B------:R-:W-:Y:S02]  /*3da0*/  ISETP.NE.AND P0, PT, R2, 0x1, PT ;  /* 0x000000010200780c */ /* 0x000fe40003f05270 */
[----:B----4-:R-:W-:-:S04]  /*3db0*/  ISETP.NE.AND P1, PT, R7, 0x1, PT ;  /* 0x000000010700780c */ /* 0x010fc80003f25270 */
[----:B------:R-:W-:Y:S02]  /*3dc0*/  SEL R4, R10, R4, !P1 ;  /* 0x000000040a047207 */ /* 0x000fe40004800000 */
[----:B-1----:R-:W-:-:S04]  /*3dd0*/  SHF.R.U32.HI R3, RZ, R6, R3 ;  /* 0x00000006ff037219 */ /* 0x002fc80000011603 */
[----:B------:R-:W-:-:S05]  /*3de0*/  SEL R3, R9, R3, !P0 ;  /* 0x0000000309037207 */ /* 0x000fca0004000000 */
[----:B------:R-:W-:-:S04]  /*3df0*/  IMAD.IADD R3, R4, 0x1, -R3 ;  /* 0x0000000104037824 */ /* 0x000fc800078e0a03 */
[----:B------:R-:W-:-:S07]  /*3e00*/  IMAD R9, R3, R2, R9 ;  /* 0x0000000203097224 */ /* 0x000fce00078e0209 */
.L_x_71:
[----:B------:R-:W2:Y:S01]  /*3e10*/  LDCU UR5, c[0x0][0x38c] ;  /* 0x00007180ff0577ac */ /* 0x000ea20008000800 */
[----:B------:R-:W-:Y:S02]  /*3e20*/  PLOP3.LUT P1, PT, PT, PT, PT, 0x80, 0x8 ;  /* 0x000000000008781c */ /* 0x000fe40003f2f070 */
[----:B------:R-:W-:Y:S01]  /*3e30*/  SHF.L.U32 R2, R14, 0x1f, RZ ;  /* 0x0000001f0e027819 */ /* 0x000fe200000006ff */
[----:B------:R-:W-:Y:S02]  /*3e40*/  ULEA UR16, UR29, UR14, 0x3 ;  /* 0x0000000e1d107291 */ /* 0x000fe4000f8e18ff */
[----:B------:R-:W-:Y:S02]  /*3e50*/  ULEA UR17, UR29, UR34, 0x6 ;  /* 0x000000221d117291 */ /* 0x000fe4000f8e30ff */
[----:B--2---:R-:W-:-:S06]  /*3e60*/  UISETP.GE.AND UP0, UPT, UR5, 0x1, UPT ;  /* 0x000000010500788c */ /* 0x004fcc000bf06270 */
[----:B------:R-:W-:-:S05]  /*3e70*/  PLOP3.LUT P0, PT, PT, PT, UP0, 0x80, 0x8 ;  /* 0x000000000008781c */ /* 0x000fca0003f0f008 */
[----:B------:R-:W-:-:S08]  /*3e80*/  @UP0 ULEA UR5, UR28, UR14, 0x3 ;  /* 0x0000000e1c050291 */ /* 0x000fd0000f8e18ff */
[----:B------:R-:W-:-:S04]  /*3e90*/  @P0 SHF.L.U32 R3, R11, 0x1f, RZ ;  /* 0x0000001f0b030819 */ /* 0x000fc800000006ff */
[----:B------:R2:W3:Y:S01]  /*3ea0*/  @P0 SYNCS.PHASECHK.TRANS64.TRYWAIT P1, [UR5], R3 ;  /* 0x00000003ff0005a7 */ /* 0x0004e20008021105 */
[----:B------:R-:W4:Y:S01]  /*3eb0*/  SYNCS.PHASECHK.TRANS64.TRYWAIT P0, [UR16+0xf0], R2 ;  /* 0x0000f002ff0075a7 */ /* 0x000f220008001110 */
[----:B--2---:R-:W-:-:S04]  /*3ec0*/  LEA.HI R3, R24, R24, RZ, 0x1 ;  /* 0x0000001818037211 */ /* 0x004fc800078f08ff */
[----:B------:R-:W-:-:S05]  /*3ed0*/  LOP3.LUT R3, R3, 0x7ffffffe, RZ, 0xc0, !PT ;  /* 0x7ffffffe03037812 */ /* 0x000fca00078ec0ff */
[----:B------:R-:W-:-:S05]  /*3ee0*/  IMAD.IADD R3, R24, 0x1, -R3 ;  /* 0x0000000118037824 */ /* 0x000fca00078e0a03 */
[----:B------:R-:W-:-:S13]  /*3ef0*/  R2UR UR11, R3 ;  /* 0x00000000030b72ca */ /* 0x000fda00000e0000 */
[----:B------:R-:W-:Y:S01]  /*3f00*/  ULEA UR11, UR11, UR12, 0x1 ;  /* 0x0000000c0b0b7291 */ /* 0x000fe2000f8e08ff */
[----:B---34-:R-:W-:Y:S11]  /*3f10*/  @!P0 BRA `(.L_x_72) ;  /* 0x0000004800708947 */ /* 0x018ff60003800000 */
.L_x_156:
[----:B------:R-:W-:Y:S01]  /*3f20*/  IADD3 R13, PT, PT, R13, 0x1, RZ ;  /* 0x000000010d0d7810 */ /* 0x000fe20007ffe0ff */
[----:B------:R-:W-:Y:S06]  /*3f30*/  BRA.U !UP0, `(.L_x_73) ;  /* 0x0000000508287547 */ /* 0x000fec000b800000 */
[----:B------:R-:W-:Y:S02]  /*3f40*/  UIADD3 UR9, UPT, UPT, UR11, 0x40000000, URZ ;  /* 0x400000000b097890 */ /* 0x000fe4000fffe0ff */
[----:B------:R-:W-:Y:S02]  /*3f50*/  ULOP3.LUT UR7, UR11, 0x80000000, URZ, 0x3c, !UPT ;  /* 0x800000000b077892 */ /* 0x000fe4000f8e3cff */
[----:B------:R-:W-:Y:S02]  /*3f60*/  UIADD3 UR5, UPT, UPT, UR11, -0x40000000, URZ ;  /* 0xc00000000b057890 */ /* 0x000fe4000fffe0ff */
        /* <DEDUP_REMOVED lines=8> */
[----:B------:R-:W-:-:S02]  /*3ff0*/  UPRMT UR43, UR42, 0x5410, UR33 ;  /* 0x000054102a2b7896 */ /* 0x000fc40008000021 */
[----:B------:R-:W-:Y:S02]  /*4000*/  UPRMT UR41, UR40, 0x5410, UR32 ;  /* 0x0000541028297896 */ /* 0x000fe40008000020 */
[----:B------:R-:W-:Y:S02]  /*4010*/  UPRMT UR39, UR38, 0x5410, UR31 ;  /* 0x0000541026277896 */ /* 0x000fe4000800001f */
[----:B------:R-:W-:Y:S01]  /*4020*/  UPRMT UR37, UR36, 0x5410, UR30 ;  /* 0x0000541024257896 */ /* 0x000fe2000800001e */
[----:B------:R-:W-:Y:S01]  /*4030*/  UMOV UR27, URZ ;  /* 0x000000ff001b7c82 */ /* 0x000fe20008000000 */
[----:B------:R-:W-:Y:S01]  /*4040*/  UMOV UR26, UR19 ;  /* 0x00000013001a7c82 */ /* 0x000fe20008000000 */
[----:B------:R-:W-:Y:S01]  /*4050*/  UMOV UR25, UR13 ;  /* 0x0000000d00197c82 */ /* 0x000fe20008000000 */
[----:B------:R-:W-:Y:S01]  /*4060*/  UMOV UR24, UR28 ;  /* 0x0000001c00187c82 */ /* 0x000fe20008000000 */
[----:B------:R-:W-:Y:S01]  /*4070*/  UMOV UR42, URZ ;  /* 0x000000ff002a7c82 */ /* 0x000fe20008000000 */
[----:B------:R-:W-:Y:S01]  /*4080*/  UMOV UR40, URZ ;  /* 0x000000ff00287c82 */ /* 0x000fe20008000000 */
[----:B------:R-:W-:Y:S01]  /*4090*/  UMOV UR38, URZ ;  /* 0x000000ff00267c82 */ /* 0x000fe20008000000 */
[----:B------:R-:W-:-:S05]  /*40a0*/  UMOV UR36, URZ ;  /* 0x000000ff00247c82 */ /* 0x000fca0008000000 */
.L_x_76:
[----:B------:R-:W-:Y:S02]  /*40b0*/  UIADD3 UR26, UPT, UPT, UR26, 0x1, URZ ;  /* 0x000000011a1a7890 */ /* 0x000fe4000fffe0ff */
[----:B---3--:R-:W-:Y:S02]  /*40c0*/  ULEA UR15, UR24, UR14, 0x3 ;  /* 0x0000000e180f7291 */ /* 0x008fe4000f8e18ff */
[----:B------:R-:W-:Y:S01]  /*40d0*/  UISETP.NE.AND UP0, UPT, UR26, URZ, UPT ;  /* 0x000000ff1a00728c */ /* 0x000fe2000bf05270 */
[----:B----4-:R-:W-:Y:S10]  /*40e0*/  @P1 BRA `(.L_x_74) ;  /* 0x00000000000c1947 */ /* 0x010ff40003800000 */
[----:B--2---:R-:W-:Y:S04]  /*40f0*/  SHF.L.U32 R3, R11, 0x1f, RZ ;  /* 0x0000001f0b037819 */ /* 0x004fe800000006ff */
[----:B------:R-:W2:Y:S02]  /*4100*/  SYNCS.PHASECHK.TRANS64.TRYWAIT P0, [UR15], R3 ;  /* 0x00000003ff0075a7 */ /* 0x000ea4000800110f */
[----:B--2---:R-:W-:Y:S05]  /*4110*/  @!P0 BRA `(.L_x_75) ;  /* 0x0000004800088947 */ /* 0x004fea0003800000 */
.L_x_74:
[----:B------:R-:W-:Y:S01]  /*4120*/  UISETP.NE.AND UP1, UPT, UR25, 0x1, UPT ;  /* 0x000000011900788c */ /* 0x000fe2000bf25270 */
[----:B------:R-:W-:Y:S01]  /*4130*/  PLOP3.LUT P1, PT, PT, PT, PT, 0x80, 0x8 ;  /* 0x000000000008781c */ /* 0x000fe20003f2f070 */
[----:B------:R-:W-:Y:S02]  /*4140*/  UIADD3 UR28, UPT, UPT, UR24, 0x1, URZ ;  /* 0x00000001181c7890 */ /* 0x000fe4000fffe0ff */
[----:B------:R-:W-:Y:S02]  /*4150*/  ULEA UR46, UR24, UR21, 0x9 ;  /* 0x00000015182e7291 */ /* 0x000fe4000f8e48ff */
[----:B------:R-:W-:Y:S01]  /*4160*/  UISETP.NE.AND UP2, UPT, UR28, 0x8, UPT ;  /* 0x000000081c00788c */ /* 0x000fe2000bf45270 */
[----:B------:R-:W-:Y:S01]  /*4170*/  PLOP3.LUT P0, PT, PT, PT, UP1, 0x80, 0x8 ;  /* 0x000000000008781c */ /* 0x000fe20003f0f018 */
[----:B------:R-:W-:Y:S02]  /*4180*/  ULEA UR48, UR24, UR22, 0x5 ;  /* 0x0000001618307291 */ /* 0x000fe4000f8e28ff */
[----:B------:R-:W-:Y:S02]  /*4190*/  USEL UR44, URZ, 0x1, UP2 ;  /* 0x00000001ff2c7887 */ /* 0x000fe40009000000 */
[----:B------:R-:W-:Y:S02]  /*41a0*/  USEL UR28, UR28, URZ, UP2 ;  /* 0x000000ff1c1c7287 */ /* 0x000fe40009000000 */
[----:B------:R-:W-:Y:S02]  /*41b0*/  ULEA UR50, UR24, UR23, 0x5 ;  /* 0x0000001718327291 */ /* 0x000fe4000f8e28ff */
[----:B------:R-:W-:Y:S01]  /*41c0*/  @UP1 ULEA UR35, UR28, UR14, 0x3 ;  /* 0x0000000e1c231291 */ /* 0x000fe2000f8e18ff */
[----:B------:R-:W-:Y:S01]  /*41d0*/  LOP3.LUT R11, R11, UR44, RZ, 0x3c, !PT ;  /* 0x0000002c0b0b7c12 */ /* 0x000fe2000f8e3cff */
[----:B------:R-:W-:Y:S02]  /*41e0*/  ULEA UR44, UR24, UR20, 0xa ;  /* 0x00000014182c7291 */ /* 0x000fe4000f8e50ff */
[----:B------:R-:W-:Y:S01]  /*41f0*/  UISETP.NE.U32.AND UP1, UPT, UR27, URZ, UPT ;  /* 0x000000ff1b00728c */ /* 0x000fe2000bf25070 */
[----:B--2---:R-:W-:Y:S01]  /*4200*/  @P0 SHF.L.U32 R2, R11, 0x1f, RZ ;  /* 0x0000001f0b020819 */ /* 0x004fe200000006ff */
[----:B------:R-:W-:Y:S02]  /*4210*/  UIADD3 UR62, UPT, UPT, UR46, 0x2, URZ ;  /* 0x000000022e3e7890 */ /* 0x000fe4000fffe0ff */
[----:B------:R-:W-:Y:S01]  /*4220*/  UIADD3 UR60, UPT, UPT, UR44, 0x2, URZ ;  /* 0x000000022c3c7890 */ /* 0x000fe2000fffe0ff */
[----:B------:R3:W4:Y:S01]  /*4230*/  @P0 SYNCS.PHASECHK.TRANS64.TRYWAIT P1, [UR35], R2 ;  /* 0x00000002ff0005a7 */ /* 0x0007220008021123 */
[----:B------:R-:W-:Y:S02]  /*4240*/  UIADD3 UR58, UPT, UPT, UR46, 0x4, URZ ;  /* 0x000000042e3a7890 */ /* 0x000fe4000fffe0ff */
[----:B------:R-:W-:Y:S02]  /*4250*/  UIADD3 UR56, UPT, UPT, UR44, 0x4, URZ ;  /* 0x000000042c387890 */ /* 0x000fe4000fffe0ff */
[----:B------:R-:W-:Y:S02]  /*4260*/  UIADD3 UR54, UPT, UPT, UR46, 0x6, URZ ;  /* 0x000000062e367890 */ /* 0x000fe4000fffe0ff */
[----:B------:R-:W-:Y:S02]  /*4270*/  UIADD3 UR52, UPT, UPT, UR44, 0x6, URZ ;  /* 0x000000062c347890 */ /* 0x000fe4000fffe0ff */
[----:B------:R-:W-:Y:S02]  /*4280*/  UIADD3 UR15, UPT, UPT, UR15, 0x40, URZ ;  /* 0x000000400f0f7890 */ /* 0x000fe4000fffe0ff */
[----:B------:R-:W-:Y:S01]  /*4290*/  UIADD3 UR25, UPT, UPT, UR25, -0x1, URZ ;  /* 0xffffffff19197890 */ /* 0x000fe2000fffe0ff */
[----:B------:R-:W-:Y:S01]  /*42a0*/  UMOV UR49, 0x4008 ;  /* 0x0000400800317882 */ /* 0x000fe20000000000 */
[----:B------:R-:W-:Y:S01]  /*42b0*/  UMOV UR51, 0x4008 ;  /* 0x0000400800337882 */ /* 0x000fe20000000000 */
[----:B------:R3:W-:Y:S01]  /*42c0*/  UTCCP.T.S.4x32dp128bit tmem[UR34+0x80], gdesc[UR48] ;  /* 0x00008030220079e7 */ /* 0x0007e20009100000 */
[----:B------:R3:W-:Y:S01]  /*42d0*/  UTCCP.T.S.4x32dp128bit tmem[UR34+0x84], gdesc[UR50] ;  /* 0x00008432220079e7 */ /* 0x0007e20009100000 */
[----:B------:R-:W-:Y:S01]  /*42e0*/  UMOV UR47, 0x40004040 ;  /* 0x40004040002f7882 */ /* 0x000fe20000000000 */
[----:B------:R-:W-:Y:S01]  /*42f0*/  UMOV UR45, 0x40004040 ;  /* 0x40004040002d7882 */ /* 0x000fe20000000000 */
[----:B------:R-:W-:Y:S01]  /*4300*/  UMOV UR63, 0x40004040 ;  /* 0x40004040003f7882 */ /* 0x000fe20000000000 */
[----:B------:R3:W-:Y:S01]  /*4310*/  UTCQMMA gdesc[UR44], gdesc[UR46], tmem[UR17], tmem[UR42], idesc[UR43], tmem[UR10], UP1 ;  /* 0x000a2a2e2c007dea */ /* 0x0007e20008800311 */
[----:B------:R-:W-:Y:S01]  /*4320*/  UMOV UR61, 0x40004040 ;  /* 0x40004040003d7882 */ /* 0x000fe20000000000 */
[----:B------:R-:W-:Y:S01]  /*4330*/  UMOV UR59, 0x40004040 ;  /* 0x40004040003b7882 */ /* 0x000fe20000000000 */
[----:B------:R3:W-:Y:S01]  /*4340*/  UTCQMMA gdesc[UR60], gdesc[UR62], tmem[UR17], tmem[UR40], idesc[UR41], tmem[UR8], UPT ;  /* 0x0008283e3c007dea */ /* 0x0007e2000b800311 */
[----:B------:R-:W-:Y:S01]  /*4350*/  UMOV UR57, 0x40004040 ;  /* 0x4000404000397882 */ /* 0x000fe20000000000 */
[----:B------:R-:W-:Y:S01]  /*4360*/  UMOV UR55, 0x40004040 ;  /* 0x4000404000377882 */ /* 0x000fe20000000000 */
[----:B------:R3:W-:Y:S01]  /*4370*/  UTCQMMA gdesc[UR56], gdesc[UR58], tmem[UR17], tmem[UR38], idesc[UR39], tmem[UR6], UPT ;  /* 0x0006263a38007dea */ /* 0x0007e2000b800311 */
[----:B------:R-:W-:Y:S01]  /*4380*/  UMOV UR53, 0x40004040 ;  /* 0x4000404000357882 */ /* 0x000fe20000000000 */
[----:B------:R-:W-:Y:S01]  /*4390*/  UMOV UR27, 0x1 ;  /* 0x00000001001b7882 */ /* 0x000fe20000000000 */
[----:B------:R3:W-:Y:S01]  /*43a0*/  UTCQMMA gdesc[UR52], gdesc[UR54], tmem[UR17], tmem[UR36], idesc[UR37], tmem[UR4], UPT ;  /* 0x0004243634007dea */ /* 0x0007e2000b800311 */
[----:B------:R3:W-:Y:S01]  /*43b0*/  UTCBAR.MULTICAST [UR15], URZ, UR18 ;  /* 0x000000ff0f0073e9 */ /* 0x0007e20008000812 */
[----:B------:R-:W-:Y:S01]  /*43c0*/  UMOV UR24, UR28 ;  /* 0x0000001c00187c82 */ /* 0x000fe20008000000 */
[----:B------:R-:W-:Y:S05]  /*43d0*/  BRA.U UP0, `(.L_x_76) ;  /* 0xfffffffd00347547 */ /* 0x000fea000b83ffff */
.L_x_73:
[----:B------:R-:W-:Y:S01]  /*43e0*/  UIADD3 UR29, UPT, UPT, UR29, 0x1, URZ ;  /* 0x000000011d1d7890 */ /* 0x000fe2000fffe0ff */
[----:B------:R-:W-:Y:S01]  /*43f0*/  ISETP.NE.AND P0, PT, R13, 0x2, PT ;  /* 0x000000020d00780c */ /* 0x000fe20003f05270 */
[----:B------:R-:W-:Y:S01]  /*4400*/  UIADD3 UR16, UPT, UPT, UR16, 0xe0, URZ ;  /* 0x000000e010107890 */ /* 0x000fe2000fffe0ff */
[----:B------:R-:W-:Y:S01]  /*4410*/  IMAD.IADD R24, R9, 0x1, R86 ;  /* 0x0000000109187824 */ /* 0x000fe200078e0256 */
[----:B------:R-:W-:Y:S01]  /*4420*/  UISETP.NE.AND UP0, UPT, UR29, 0x2, UPT ;  /* 0x000000021d00788c */ /* 0x000fe2000bf05270 */
[----:B--23--:R-:W-:Y:S02]  /*4430*/  SEL R2, RZ, 0x1, P0 ;  /* 0x00000001ff027807 */ /* 0x00cfe40000000000 */
[----:B------:R-:W-:Y:S01]  /*4440*/  SEL R13, R13, RZ, P0 ;  /* 0x000000ff0d0d7207 */ /* 0x000fe20000000000 */
[----:B------:R-:W-:Y:S01]  /*4450*/  USEL UR5, URZ, 0x1, UP0 ;  /* 0x00000001ff057887 */ /* 0x000fe20008000000 */
[----:B------:R-:W-:Y:S01]  /*4460*/  LOP3.LUT R12, R12, R2, RZ, 0x3c, !PT ;  /* 0x000000020c0c7212 */ /* 0x000fe200078e3cff */
[----:B------:R-:W-:Y:S01]  /*4470*/  USEL UR29, UR29, URZ, UP0 ;  /* 0x000000ff1d1d7287 */ /* 0x000fe20008000000 */
[----:B------:R2:W-:Y:S03]  /*4480*/  UTCBAR [UR16], URZ ;  /* 0x000000ff100073e9 */ /* 0x0005e600080000ff */
[----:B------:R-:W-:Y:S01]  /*4490*/  LOP3.LUT R14, R14, UR5, RZ, 0x3c, !PT ;  /* 0x000000050e0e7c12 */ /* 0x000fe2000f8e3cff */
[----:B------:R-:W-:Y:S07]  /*44a0*/  @P3 BRA `(.L_x_77) ;  /* 0xfffffff4000c3947 */ /* 0x000fee000383ffff */
[----:B------:R-:W3:Y:S01]  /*44b0*/  S2UR UR4, SR_CgaCtaId ;  /* 0x00000000000479c3 */ /* 0x000ee20000008800 */
[----:B------:R-:W-:Y:S01]  /*44c0*/  ELECT P0, URZ, PT ;  /* 0x0000000000ff782f */ /* 0x000fe20003800000 */
[----:B-1----:R-:W-:Y:S01]  /*44d0*/  IMAD.MOV.U32 R0, RZ, RZ, 0x1 ;  /* 0x00000001ff007424 */ /* 0x002fe200078e00ff */
[----:B------:R-:W-:Y:S01]  /*44e0*/  UIADD3 UR14, UPT, UPT, UR14, 0xf0, URZ ;  /* 0x000000f00e0e7890 */ /* 0x000fe2000fffe0ff */
[----:B------:R-:W-:Y:S01]  /*44f0*/  SHF.L.U32 R2, R14, 0x1f, RZ ;  /* 0x0000001f0e027819 */ /* 0x000fe200000006ff */
[----:B------:R-:W-:-:S03]  /*4500*/  UMOV UR5, 0x40 ;  /* 0x0000004000057882 */ /* 0x000fc60000000000 */
[----:B------:R-:W-:Y:S01]  /*4510*/  UVIRTCOUNT.DEALLOC.SMPOOL 0x80 ;  /* 0x000000800000784c */ /* 0x000fe20000000000 */
[----:B---3--:R-:W-:Y:S02]  /*4520*/  ULEA UR4, UR4, UR5, 0x18 ;  /* 0x0000000504047291 */ /* 0x008fe4000f8ec0ff */
[----:B------:R-:W-:-:S07]  /*4530*/  ULEA UR5, UR29, UR14, 0x3 ;  /* 0x0000000e1d057291 */ /* 0x000fce000f8e18ff */
[----:B------:R1:W-:Y:S02]  /*4540*/  @P0 STS.U8 [UR4+0x1c], R0 ;  /* 0x00001c00ff000988 */ /* 0x0003e40008000004 */
[----:B------:R-:W3:Y:S02]  /*4550*/  SYNCS.PHASECHK.TRANS64.TRYWAIT P0, [UR5], R2 ;  /* 0x00000002ff0075a7 */ /* 0x000ee40008001105 */
[----:B-1-3--:R-:W-:Y:S05]  /*4560*/  @!P0 BRA `(.L_x_78) ;  /* 0x00000044000c8947 */ /* 0x00afea0003800000 */
.L_x_159:
        /* <DEDUP_REMOVED lines=9> */
.L_x_161:
[----:B------:R-:W-:Y:S01]  /*4600*/  NOP ;  /* 0x0000000000007918 */ /* 0x000fe20000000000 */
[----:B-1----:R-:W1:Y:S01]  /*4610*/  LDS R0, [UR4+0x14] ;  /* 0x00001404ff007984 */ /* 0x002e620008000800 */
[----:B------:R-:W-:Y:S01]  /*4620*/  ULOP3.LUT UR6, UR34, 0xffff, URZ, 0xc0, !UPT ;  /* 0x0000ffff22067892 */ /* 0x000fe2000f8ec0ff */
[----:B------:R-:W-:Y:S01]  /*4630*/  UMOV UR8, 0xffff ;  /* 0x0000ffff00087882 */ /* 0x000fe20000000000 */
[----:B------:R-:W-:Y:S02]  /*4640*/  UMOV UR5, 0x1 ;  /* 0x0000000100057882 */ /* 0x000fe40000000000 */
[----:B------:R-:W-:-:S04]  /*4650*/  USHF.R.U32.HI UR6, URZ, 0x5, UR6 ;  /* 0x00000005ff067899 */ /* 0x000fc80008011606 */
[----:B------:R-:W-:Y:S02]  /*4660*/  USHF.L.U32 UR8, UR8, UR6, URZ ;  /* 0x0000000608087299 */ /* 0x000fe400080006ff */
[----:B------:R-:W-:-:S04]  /*4670*/  USHF.L.U32 UR5, UR5, UR6, URZ ;  /* 0x0000000605057299 */ /* 0x000fc800080006ff */
[----:B-1----:R-:W-:-:S04]  /*4680*/  LOP3.LUT R0, R0, UR8, RZ, 0xc0, !PT ;  /* 0x0000000800007c12 */ /* 0x002fc8000f8ec0ff */
[----:B------:R-:W-:-:S13]  /*4690*/  ISETP.NE.AND P0, PT, R0, UR8, PT ;  /* 0x0000000800007c0c */ /* 0x000fda000bf05270 */
[----:B------:R-:W-:Y:S05]  /*46a0*/  @P0 BRA `(.L_x_80) ;  /* 0x0000000000580947 */ /* 0x000fea0003800000 */
[----:B------:R-:W1:Y:S02]  /*46b0*/  LDS R0, [UR4+0x18] ;  /* 0x00001804ff007984 */ /* 0x000e640008000800 */
[----:B-1----:R-:W-:-:S04]  /*46c0*/  LOP3.LUT R0, R0, UR5, RZ, 0xc0, !PT ;  /* 0x0000000500007c12 */ /* 0x002fc8000f8ec0ff */
[----:B------:R-:W-:-:S13]  /*46d0*/  ISETP.NE.AND P0, PT, R0, UR5, PT ;  /* 0x0000000500007c0c */ /* 0x000fda000bf05270 */
[----:B------:R-:W-:Y:S05]  /*46e0*/  @P0 BRA `(.L_x_81) ;  /* 0x00000000003c0947 */ /* 0x000fea0003800000 */
[----:B------:R-:W1:Y:S01]  /*46f0*/  S2R R2, SR_LANEID ;  /* 0x0000000000027919 */ /* 0x000e620000000000 */
[----:B------:R-:W-:Y:S01]  /*4700*/  ULOP3.LUT UR8, URZ, UR8, URZ, 0x33, !UPT ;  /* 0x00000008ff087292 */ /* 0x000fe2000f8e33ff */
[----:B------:R-:W-:Y:S02]  /*4710*/  VOTEU.ANY UR7, UPT, PT ;  /* 0x0000000000077886 */ /* 0x000fe400038e0100 */
[----:B------:R-:W-:-:S03]  /*4720*/  UFLO.U32 UR7, UR7 ;  /* 0x00000007000772bd */ /* 0x000fc600080e0000 */
[----:B------:R-:W-:-:S04]  /*4730*/  IMAD.U32 R0, RZ, RZ, UR8 ;  /* 0x00000008ff007e24 */ /* 0x000fc8000f8e00ff */
[----:B------:R3:W2:Y:S02]  /*4740*/  REDUX UR6, R0 ;  /* 0x00000000000673c4 */ /* 0x0006a40000000000 */
[----:B------:R1:W-:Y:S02]  /*4750*/  UTCATOMSWS.AND URZ, UR8 ;  /* 0x0000000800ff79e3 */ /* 0x0003e40008000000 */
[----:B-1----:R-:W-:Y:S02]  /*4760*/  ISETP.EQ.U32.AND P0, PT, R2, UR7, PT ;  /* 0x0000000702007c0c */ /* 0x002fe4000bf02070 */
[----:B---3--:R-:W-:Y:S02]  /*4770*/  LOP3.LUT R0, RZ, UR5, RZ, 0x33, !PT ;  /* 0x00000005ff007c12 */ /* 0x008fe4000f8e33ff */
[----:B--2---:R-:W-:Y:S02]  /*4780*/  MOV R2, UR6 ;  /* 0x0000000600027c02 */ /* 0x004fe40008000f00 */
[----:B------:R-:W1:Y:S07]  /*4790*/  REDUX UR5, R0 ;  /* 0x00000000000573c4 */ /* 0x000e6e0000000000 */
[----:B------:R2:W-:Y:S01]  /*47a0*/  @P0 ATOMS.AND RZ, [UR4+0x14], R2 ;  /* 0x00001402ffff098c */ /* 0x0005e2000a800004 */
[----:B-1----:R-:W-:-:S05]  /*47b0*/  IMAD.U32 R0, RZ, RZ, UR5 ;  /* 0x00000005ff007e24 */ /* 0x002fca000f8e00ff */
[----:B------:R2:W-:Y:S01]  /*47c0*/  @P0 ATOMS.AND RZ, [UR4+0x18], R0 ;  /* 0x00001800ffff098c */ /* 0x0005e2000a800004 */
[----:B------:R-:W-:Y:S05]  /*47d0*/  BRA `(.L_x_82) ;  /* 0x0000000000147947 */ /* 0x000fea0003800000 */
.L_x_81:
[----:B------:R-:W-:Y:S02]  /*47e0*/  MOV R2, 0x4800 ;  /* 0x0000480000027802 */ /* 0x000fe40000000f00 */
[----:B--2-45:R-:W-:Y:S05]  /*47f0*/  CALL.REL.NOINC `($__internal_0_$__cuda_sm10x_tcgen05_guardrail_trap_col_being_dealloced_not_returned_by_alloc) ;  /* 0x0000004400747944 */ /* 0x034fea0003c00000 */
[----:B------:R-:W-:Y:S05]  /*4800*/  BRA `(.L_x_82) ;  /* 0x0000000000087947 */ /* 0x000fea0003800000 */
.L_x_80:
[----:B------:R-:W-:Y:S02]  /*4810*/  MOV R2, 0x4830 ;  /* 0x0000483000027802 */ /* 0x000fe40000000f00 */
[----:B--2-45:R-:W-:Y:S05]  /*4820*/  CALL.REL.NOINC `($__internal_2_$__cuda_sm10x_tcgen05_guardrail_trap_unallocated_columns_being_dealloced) ;  /* 0x0000004400807944 */ /* 0x034fea0003c00000 */
.L_x_82:
[----:B------:R-:W-:Y:S01]  /*4830*/  NOP ;  /* 0x0000000000007918 */ /* 0x000fe20000000000 */
[----:B------:R-:W-:Y:S05]  /*4840*/  EXIT ;  /* 0x000000000000794d */ /* 0x000fea0003800000 */
.L_x_64:
[----:B------:R-:W-:-:S09]  /*4850*/  UISETP.NE.OR UP4, UPT, UR6, 0x3, !UP4 ;  /* 0x000000030600788c */ /* 0x000fd2000e785670 */
[----:B------:R-:W-:Y:S05]  /*4860*/  BRA.U UP4, `(.L_x_83) ;  /* 0x0000000d049c7547 */ /* 0x000fea000b800000 */
[----:B------:R-:W1:Y:S01]  /*4870*/  LDC R0, c[0x0][0xf30] ;  /* 0x0003cc00ff007b82 */ /* 0x000e620000000800 */
[----:B------:R-:W-:Y:S01]  /*4880*/  IMAD.MOV.U32 R34, RZ, RZ, 0x1 ;  /* 0x00000001ff227424 */ /* 0x000fe200078e00ff */
[----:B------:R-:W-:Y:S01]  /*4890*/  CS2R R30, SRZ ;  /* 0x00000000001e7805 */ /* 0x000fe2000001ff00 */
[----:B------:R-:W-:Y:S01]  /*48a0*/  IMAD.MOV.U32 R28, RZ, RZ, 0x2000 ;  /* 0x00002000ff1c7424 */ /* 0x000fe200078e00ff */
[----:B------:R-:W-:Y:S01]  /*48b0*/  UMOV UR4, 0x400 ;  /* 0x0000040000047882 */ /* 0x000fe20000000000 */
[----:B------:R-:W-:Y:S02]  /*48c0*/  UPLOP3.LUT UP0, UPT, UPT, UPT, UPT, 0x40, 0x4 ;  /* 0x000000000004789c */ /* 0x000fe40003f0e870 */
[----:B------:R-:W-:Y:S01]  /*48d0*/  ULEA UR4, UR45, UR4, 0x18 ;  /* 0x000000042d047291 */ /* 0x000fe2000f8ec0ff */
[----:B------:R-:W2:Y:S01]  /*48e0*/  LDC R27, c[0x0][0x370] ;  /* 0x0000dc00ff1b7b82 */ /* 0x000ea20000000800 */
[----:B------:R-:W-:-:S07]  /*48f0*/  UMOV UR8, URZ ;  /* 0x000000ff00087c82 */ /* 0x000fce0008000000 */
[----:B------:R-:W4:Y:S08]  /*4900*/  LDC R3, c[0x0][0xf0c] ;  /* 0x0003c300ff037b82 */ /* 0x000f300000000800 */
[----:B------:R-:W2:Y:S01]  /*4910*/  LDC R25, c[0x0][0xf20] ;  /* 0x0003c800ff197b82 */ /* 0x000ea20000000800 */
[----:B-1----:R-:W-:-:S07]  /*4920*/  ISETP.NE.AND P1, PT, R0, 0x1, PT ;  /* 0x000000010000780c */ /* 0x002fce0003f25270 */
[----:B------:R-:W1:Y:S08]  /*4930*/  LDC.64 R32, c[0x0][0x348] ;  /* 0x0000d200ff207b82 */ /* 0x000e700000000a00 */
[----:B------:R-:W1:Y:S08]  /*4940*/  LDC.64 R18, c[0x0][0xf10] ;  /* 0x0003c400ff127b82 */ /* 0x000e700000000a00 */
[----:B------:R-:W1:Y:S08]  /*4950*/  LDC.64 R6, c[0x0][0xf18] ;  /* 0x0003c600ff067b82 */ /* 0x000e700000000a00 */
[----:B------:R-:W1:Y:S08]  /*4960*/  LDC.64 R14, c[0x0][0xc88] ;  /* 0x00032200ff0e7b82 */ /* 0x000e700000000a00 */
[----:B------:R-:W1:Y:S08]  /*4970*/  LDC.64 R4, c[0x0][0xf28] ;  /* 0x0003ca00ff047b82 */ /* 0x000e700000000a00 */
[----:B------:R-:W1:Y:S08]  /*4980*/  LDC.64 R16, c[0x0][0xc90] ;  /* 0x00032400ff107b82 */ /* 0x000e700000000a00 */
[----:B--2-4-:R-:W1:Y:S02]  /*4990*/  LDC R26, c[0x0][0x374] ;  /* 0x0000dd00ff1a7b82 */ /* 0x014e640000000800 */
.L_x_92:
[C---:B------:R-:W-:Y:S02]  /*49a0*/  LEA R0, R31.reuse, UR4, 0x3 ;  /* 0x000000041f007c11 */ /* 0x040fe4000f8e18ff */
[----:B------:R-:W-:Y:S02]  /*49b0*/  SHF.L.U32 R2, R30, 0x1f, RZ ;  /* 0x0000001f1e027819 */ /* 0x000fe400000006ff */
[----:B------:R-:W-:Y:S02]  /*49c0*/  LEA R20, R31, UR4, 0x4 ;  /* 0x000000041f147c11 */ /* 0x000fe4000f8e20ff */
[----:B--2---:R-:W2:Y:S02]  /*49d0*/  SYNCS.PHASECHK.TRANS64.TRYWAIT P0, [R0+URZ+0xc0], R2 ;  /* 0x0000c002000075a7 */ /* 0x004ea400080011ff */
[----:B--2---:R-:W-:Y:S05]  /*49e0*/  @!P0 BRA `(.L_x_84) ;  /* 0x00000040001c8947 */ /* 0x004fea0003800000 */
.L_x_162:
[----:B---3--:R-:W-:Y:S01]  /*49f0*/  ISETP.GE.AND P0, PT, R40, 0x1, PT ;  /* 0x000000012800780c */ /* 0x008fe20003f06270 */
[----:B------:R-:W3:Y:S01]  /*4a00*/  LDS.128 R20, [R20+0x130] ;  /* 0x0001300014147984 */ /* 0x000ee20000000c00 */
[----:B--2---:R-:W-:Y:S01]  /*4a10*/  VIADD R0, R0, 0xd0 ;  /* 0x000000d000007836 */ /* 0x004fe20000000000 */
[----:B------:R-:W-:Y:S01]  /*4a20*/  @!PT LDS RZ, [RZ] ;  /* 0x00000000fffff984 */ /* 0x000fe20000000800 */
[----:B------:R-:W-:Y:S01]  /*4a30*/  @!PT LDS RZ, [RZ] ;  /* 0x00000000fffff984 */ /* 0x000fe20000000800 */
[----:B------:R-:W-:Y:S01]  /*4a40*/  @!PT LDS RZ, [RZ] ;  /* 0x00000000fffff984 */ /* 0x000fe20000000800 */
[----:B------:R-:W-:Y:S01]  /*4a50*/  @!PT LDS RZ, [RZ] ;  /* 0x00000000fffff984 */ /* 0x000fe20000000800 */
[----:B------:R2:W-:Y:S06]  /*4a60*/  MEMBAR.ALL.CTA ;  /* 0x0000000000007992 */ /* 0x0005ec0000008000 */
[----:B--2---:R-:W2:Y:S01]  /*4a70*/  FENCE.VIEW.ASYNC.S ;  /* 0x00000000000073c6 */ /* 0x004ea20000000000 */
[----:B------:R-:W-:Y:S04]  /*4a80*/  PRMT R0, RZ, 0x654, R0 ;  /* 0x00000654ff007816 */ /* 0x000fe80000000000 */
[----:B--2---:R2:W-:Y:S01]  /*4a90*/  SYNCS.ARRIVE.TRANS64.RED.A1T0 RZ, [R0+URZ], RZ ;  /* 0x000000ff00ff79a7 */ /* 0x0045e200081004ff */
[----:B---3--:R-:W-:Y:S11]  /*4aa0*/  LOP3.LUT P3, RZ, R22, 0x1, RZ, 0xc0, !PT ;  /* 0x0000000116ff7812 */ /* 0x008ff6000786c0ff */
[----:B------:R-:W-:Y:S02]  /*4ab0*/  @!UPT UIADD3 URZ, UPT, UPT, URZ, URZ, URZ ;  /* 0x000000fffffff290 */ /* 0x000fe4000fffe0ff */
[----:B------:R-:W-:Y:S02]  /*4ac0*/  @P3 MOV R11, R20 ;  /* 0x00000014000b3202 */ /* 0x000fe40000000f00 */
[----:B------:R-:W-:Y:S01]  /*4ad0*/  @P3 LOP3.LUT R10, R21, 0xffff, RZ, 0xc0, !PT ;  /* 0x0000ffff150a3812 */ /* 0x000fe200078ec0ff */
[----:B--2---:R-:W-:Y:S06]  /*4ae0*/  @!P0 BRA `(.L_x_85) ;  /* 0x0000000000a48947 */ /* 0x004fec0003800000 */
[----:B-1----:R-:W-:Y:S01]  /*4af0*/  IMAD.HI.U32 R0, R26, R7, RZ ;  /* 0x000000071a007227 */ /* 0x002fe200078e00ff */
[----:B------:R-:W-:Y:S02]  /*4b00*/  ISETP.NE.AND P0, PT, R6, 0x1, PT ;  /* 0x000000010600780c */ /* 0x000fe40003f05270 */
[----:B------:R-:W-:Y:S01]  /*4b10*/  ISETP.NE.AND P2, PT, R40, 0x1, PT ;  /* 0x000000012800780c */ /* 0x000fe20003f45270 */
[----:B------:R-:W-:Y:S01]  /*4b20*/  IMAD.HI.U32 R9, R27, R18, RZ ;  /* 0x000000121b097227 */ /* 0x000fe200078e00ff */
[----:B------:R-:W-:Y:S02]  /*4b30*/  SHF.R.U32.HI R0, RZ, R25, R0 ;  /* 0x00000019ff007219 */ /* 0x000fe40000011600 */
[----:B------:R-:W-:Y:S01]  /*4b40*/  ISETP.NE.AND P4, PT, R3, 0x1, PT ;  /* 0x000000010300780c */ /* 0x000fe20003f85270 */
[----:B------:R-:W-:Y:S01]  /*4b50*/  IMAD.HI.U32 R13, R10, R7, RZ ;  /* 0x000000070a0d7227 */ /* 0x000fe200078e00ff */
[----:B------:R-:W-:Y:S02]  /*4b60*/  SHF.R.U32.HI R9, RZ, R19, R9 ;  /* 0x00000013ff097219 */ /* 0x000fe40000011609 */
[----:B------:R-:W-:Y:S01]  /*4b70*/  SEL R0, R26, R0, !P0 ;  /* 0x000000001a007207 */ /* 0x000fe20004000000 */
[----:B------:R-:W-:Y:S01]  /*4b80*/  IMAD.HI.U32 R12, R11, R18, RZ ;  /* 0x000000120b0c7227 */ /* 0x000fe200078e00ff */
[----:B------:R-:W-:Y:S03]  /*4b90*/  SEL R9, R27, R9, !P4 ;  /* 0x000000091b097207 */ /* 0x000fe60006000000 */
[-C--:B------:R-:W-:Y:S01]  /*4ba0*/  IMAD.HI.U32 R8, R0, R4.reuse, RZ ;  /* 0x0000000400087227 */ /* 0x080fe200078e00ff */
[----:B------:R-:W-:Y:S03]  /*4bb0*/  SHF.R.U32.HI R12, RZ, R19, R12 ;  /* 0x00000013ff0c7219 */ /* 0x000fe6000001160c */
[----:B------:R-:W-:Y:S01]  /*4bc0*/  IMAD.HI.U32 R2, R9, R4, RZ ;  /* 0x0000000409027227 */ /* 0x000fe200078e00ff */
[----:B------:R-:W-:Y:S02]  /*4bd0*/  @P2 SHF.R.U32.HI R0, RZ, R5, R8 ;  /* 0x00000005ff002219 */ /* 0x000fe40000011608 */
[----:B------:R-:W-:Y:S02]  /*4be0*/  SHF.R.U32.HI R8, RZ, R25, R13 ;  /* 0x00000019ff087219 */ /* 0x000fe4000001160d */
[----:B------:R-:W-:Y:S01]  /*4bf0*/  @P2 SHF.R.U32.HI R9, RZ, R5, R2 ;  /* 0x00000005ff092219 */ /* 0x000fe20000011602 */
[----:B------:R-:W-:Y:S01]  /*4c00*/  IMAD R0, R40, R0, RZ ;  /* 0x0000000028007224 */ /* 0x000fe200078e02ff */
[----:B------:R-:W-:Y:S02]  /*4c10*/  SEL R8, R10, R8, !P0 ;  /* 0x000000080a087207 */ /* 0x000fe40004000000 */
[----:B------:R-:W-:Y:S01]  /*4c20*/  SEL R2, R11, R12, !P4 ;  /* 0x0000000c0b027207 */ /* 0x000fe20006000000 */
[----:B------:R-:W-:Y:S01]  /*4c30*/  IMAD R12, R40, R9, RZ ;  /* 0x00000009280c7224 */ /* 0x000fe200078e02ff */
[C---:B------:R-:W-:Y:S01]  /*4c40*/  ISETP.GE.AND P0, PT, R8.reuse, R0, PT ;  /* 0x000000000800720c */ /* 0x040fe20003f06270 */
[----:B------:R-:W-:Y:S03]  /*4c50*/  IMAD.HI.U32 R0, R8, R4, RZ ;  /* 0x0000000408007227 */ /* 0x000fe600078e00ff */
[----:B------:R-:W-:Y:S02]  /*4c60*/  ISETP.GE.OR P0, PT, R2, R12, P0 ;  /* 0x0000000c0200720c */ /* 0x000fe40000706670 */
[-C--:B------:R-:W-:Y:S04]  /*4c70*/  SHF.R.U32.HI R0, RZ, R5.reuse, R0 ;  /* 0x00000005ff007219 */ /* 0x080fe80000011600 */
[----:B------:R-:W-:Y:S05]  /*4c80*/  SEL R13, R8, R0, !P2 ;  /* 0x00000000080d7207 */ /* 0x000fea0005000000 */
[----:B------:R-:W-:Y:S02]  /*4c90*/  IMAD.MOV R12, RZ, RZ, -R13 ;  /* 0x000000ffff0c7224 */ /* 0x000fe400078e0a0d */
[----:B------:R-:W-:Y:S04]  /*4ca0*/  @!P0 IMAD.HI.U32 R0, R2, R4, RZ ;  /* 0x0000000402008227 */ /* 0x000fe800078e00ff */
[----:B------:R-:W-:Y:S01]  /*4cb0*/  IMAD R12, R40, R12, R8 ;  /* 0x0000000c280c7224 */ /* 0x000fe200078e0208 */
[----:B------:R-:W-:Y:S04]  /*4cc0*/  @!P0 SHF.R.U32.HI R0, RZ, R5, R0 ;  /* 0x00000005ff008219 */ /* 0x000fe80000011600 */
[----:B------:R-:W-:Y:S04]  /*4cd0*/  @!P0 SEL R0, R2, R0, !P2 ;  /* 0x0000000002008207 */ /* 0x000fe80005000000 */
[----:B------:R-:W-:Y:S01]  /*4ce0*/  @!P0 IADD3 R13, PT, PT, R13, -R0, RZ ;  /* 0x800000000d0d8210 */ /* 0x000fe20007ffe0ff */
[----:B------:R-:W-:Y:S01]  /*4cf0*/  @!P0 IMAD R0, R9, R12, R0 ;  /* 0x0000000c09008224 */ /* 0x000fe200078e0200 */
[----:B------:R-:W-:Y:S01]  /*4d00*/  IADD3 R9, PT, PT, -R8, RZ, RZ ;  /* 0x000000ff08097210 */ /* 0x000fe20007ffe1ff */
[--C-:B------:R-:W-:Y:S02]  /*4d10*/  IMAD.MOV R12, RZ, RZ, -R2.reuse ;  /* 0x000000ffff0c7224 */ /* 0x100fe400078e0a02 */
[----:B------:R-:W-:Y:S02]  /*4d20*/  @!P0 IMAD R8, R13, R40, R2 ;  /* 0x000000280d088224 */ /* 0x000fe400078e0202 */
[----:B------:R-:W-:Y:S02]  /*4d30*/  @!P0 IMAD.MOV.U32 R2, RZ, RZ, R0 ;  /* 0x000000ffff028224 */ /* 0x000fe400078e0000 */
[----:B------:R-:W-:Y:S02]  /*4d40*/  IMAD R11, R3, R12, R11 ;  /* 0x0000000c030b7224 */ /* 0x000fe400078e020b */
[----:B------:R-:W-:Y:S02]  /*4d50*/  IMAD R10, R6, R9, R10 ;  /* 0x00000009060a7224 */ /* 0x000fe400078e020a */
[----:B------:R-:W-:Y:S02]  /*4d60*/  IMAD R11, R2, R3, R11 ;  /* 0x00000003020b7224 */ /* 0x000fe400078e020b */
[----:B------:R-:W-:Y:S02]  /*4d70*/  IMAD R10, R8, R6, R10 ;  /* 0x00000006080a7224 */ /* 0x000fe400078e020a */
.L_x_85:
[----:B------:R-:W-:Y:S05]  /*4d80*/  BRA.U UP0, `(.L_x_86) ;  /* 0x0000000100107547 */ /* 0x000fea000b800000 */
[----:B------:R-:W-:Y:S04]  /*4d90*/  MOV R2, UR14 ;  /* 0x0000000e00027c02 */ /* 0x000fe80008000f00 */
[----:B------:R-:W-:Y:S04]  /*4da0*/  SHF.L.U32 R2, R2, 0x1f, RZ ;  /* 0x0000001f02027819 */ /* 0x000fe800000006ff */
[----:B------:R-:W2:Y:S02]  /*4db0*/  SYNCS.PHASECHK.TRANS64.TRYWAIT P0, [UR4+0xb8], R2 ;  /* 0x0000b802ff0075a7 */ /* 0x000ea40008001104 */
[----:B--2---:R-:W-:Y:S05]  /*4dc0*/  @!P0 BRA `(.L_x_87) ;  /* 0x0000003c00388947 */ /* 0x004fea0003800000 */
.L_x_86:
[----:B-1----:R-:W-:Y:S01]  /*4dd0*/  ISETP.NE.U32.AND P0, PT, R16, RZ, PT ;  /* 0x000000ff1000720c */ /* 0x002fe20003f05070 */
[----:B------:R-:W-:Y:S01]  /*4de0*/  USHF.L.U32 UR11, UR27, 0x7, URZ ;  /* 0x000000071b0b7899 */ /* 0x000fe200080006ff */
[----:B------:R-:W-:Y:S02]  /*4df0*/  R2UR UR10, R24 ;  /* 0x00000000180a72ca */ /* 0x000fe400000e0000 */
[C---:B------:R-:W-:Y:S02]  /*4e00*/  ISETP.NE.AND.EX P0, PT, R17.reuse, RZ, PT, P0 ;  /* 0x000000ff1100720c */ /* 0x040fe40003f05300 */
[----:B------:R-:W-:Y:S04]  /*4e10*/  ISETP.NE.U32.AND P2, PT, R16, RZ, PT ;  /* 0x000000ff1000720c */ /* 0x000fe80003f45070 */
[----:B------:R-:W-:Y:S05]  /*4e20*/  ISETP.NE.AND.EX P2, PT, R17, RZ, PT, P2 ;  /* 0x000000ff1100720c */ /* 0x000fea0003f45320 */
[----:B------:R-:W-:Y:S02]  /*4e30*/  USHF.L.U32 UR10, UR10, 0x6, URZ ;  /* 0x000000060a0a7899 */ /* 0x000fe400080006ff */
[----:B------:R-:W-:Y:S10]  /*4e40*/  @!P0 BRA `(.L_x_88) ;  /* 0x00000000002c8947 */ /* 0x000ff40003800000 */
[----:B------:R-:W-:Y:S01]  /*4e50*/  ISETP.NE.U32.AND P0, PT, R14, RZ, PT ;  /* 0x000000ff0e00720c */ /* 0x000fe20003f05070 */
[----:B------:R-:W-:Y:S03]  /*4e60*/  IMAD.MOV.U32 R88, RZ, RZ, 0x1 ;  /* 0x00000001ff587424 */ /* 0x000fe600078e00ff */
[----:B------:R-:W-:Y:S11]  /*4e70*/  ISETP.NE.AND.EX P0, PT, R15, RZ, PT, P0 ;  /* 0x000000ff0f00720c */ /* 0x000ff60003f05300 */
[----:B------:R-:W-:Y:S02]  /*4e80*/  @!UPT UIADD3 URZ, UPT, UPT, URZ, URZ, URZ ;  /* 0x000000fffffff290 */ /* 0x000fe4000fffe0ff */
[----:B------:R-:W1:Y:S01]  /*4e90*/  @P0 LDC.64 R8, c[0x0][0xc88] ;  /* 0x00032200ff080b82 */ /* 0x000e620000000a00 */
[----:B--2---:R-:W-:Y:S04]  /*4ea0*/  @P0 IMAD R0, R16, UR44, RZ ;  /* 0x0000002c10000c24 */ /* 0x004fe8000f8e02ff */
[----:B-1----:R-:W-:Y:S04]  /*4eb0*/  @P0 IMAD.WIDE R8, R0, 0x4, R8 ;  /* 0x0000000400080825 */ /* 0x002fe800078e0208 */
[----:B------:R-:W-:Y:S01]  /*4ec0*/  HFMA2 R0, -RZ, RZ, 0, 5.9604644775390625e-08 ;  /* 0x00000001ff007431 */ /* 0x000fe200000001ff */
[----:B-----5:R1:W5:Y:S04]  /*4ed0*/  @P0 LDG.E R49, desc[UR46][R8.64] ;  /* 0x0000002e08310981 */ /* 0x020368000c1e1900 */
[----:B------:R-:W-:Y:S01]  /*4ee0*/  @!P0 PRMT R88, R0, 0x7610, R88 ;  /* 0x0000761000588816 */ /* 0x000fe20000000058 */
[----:B-1----:R-:W3:Y:S06]  /*4ef0*/  @!P0 LDC R49, c[0x0][0xc80] ;  /* 0x00032000ff318b82 */ /* 0x002eec0000000800 */
.L_x_88:
[----:B---3-5:R-:W-:Y:S01]  /*4f00*/  @!P2 FSETP.EQ.AND P0, PT, R49, RZ, PT ;  /* 0x000000ff3100a20b */ /* 0x028fe20003f02000 */
[----:B------:R-:W-:Y:S01]  /*4f10*/  @!UPT UIADD3 URZ, UPT, UPT, URZ, URZ, URZ ;  /* 0x000000fffffff290 */ /* 0x000fe2000fffe0ff */
[----:B------:R-:W-:Y:S11]  /*4f20*/  @!P2 BRA `(.L_x_89) ;  /* 0x000000000018a947 */ /* 0x000ff60003800000 */
[----:B------:R-:W-:Y:S02]  /*4f30*/  LOP3.LUT P2, RZ, R88, 0xff, RZ, 0xc0, !PT ;  /* 0x000000ff58ff7812 */ /* 0x000fe4000784c0ff */
[----:B------:R-:W-:Y:S04]  /*4f40*/  ISETP.NE.U32.AND P0, PT, R14, RZ, PT ;  /* 0x000000ff0e00720c */ /* 0x000fe80003f05070 */
[----:B------:R-:W-:Y:S04]  /*4f50*/  ISETP.NE.AND.EX P0, PT, R15, RZ, PT, P0 ;  /* 0x000000ff0f00720c */ /* 0x000fe80003f05300 */
[----:B------:R-:W-:Y:S03]  /*4f60*/  PLOP3.LUT P0, PT, P0, PT, PT, 0x8, 0x80 ;  /* 0x000000000080781c */ /* 0x000fe6000070e170 */
[----:B------:R-:W-:Y:S11]  /*4f70*/  @P2 FSETP.EQ.AND P0, PT, R49, RZ, PT ;  /* 0x000000ff3100220b */ /* 0x000ff60003f02000 */
[----:B------:R-:W-:Y:S02]  /*4f80*/  @!UPT UIADD3 URZ, UPT, UPT, URZ, URZ, URZ ;  /* 0x000000fffffff290 */ /* 0x000fe4000fffe0ff */
.L_x_89:
[----:B------:R-:W-:Y:S01]  /*4f90*/  ULEA UR7, UR8, UR4, 0x3 ;  /* 0x0000000408077291 */ /* 0x000fe2000f8e18ff */
[----:B------:R-:W-:Y:S02]  /*4fa0*/  SHF.L.U32 R9, R34, 0x1f, RZ ;  /* 0x0000001f22097819 */ /* 0x000fe400000006ff */
[----:B------:R-:W-:Y:S04]  /*4fb0*/  ELECT P4, URZ, PT ;  /* 0x0000000000ff782f */ /* 0x000fe80003880000 */
[----:B------:R-:W-:Y:S02]  /*4fc0*/  PLOP3.LUT P4, PT, P0, P4, PT, 0xf2, 0x2f ;  /* 0x00000000002f781c */ /* 0x000fe40000789e72 */
[----:B------:R-:W1:Y:S11]  /*4fd0*/  SYNCS.PHASECHK.TRANS64.TRYWAIT P2, [UR7+0x98], R9 ;  /* 0x00009809ff0075a7 */ /* 0x000e760008041107 */
[----:B------:R-:W-:Y:S05]  /*4fe0*/  @!P4 IADD3 R8, P0, PT, R32, 0x980, RZ ;  /* 0x000009802008c810 */ /* 0x000fea0007f1e0ff */
[----:B--2---:R-:W-:Y:S01]  /*4ff0*/  @!P4 IMAD.X R2, RZ, RZ, R33, P0 ;  /* 0x000000ffff02c224 */ /* 0x004fe200000e0621 */
[----:B-1----:R-:W-:Y:S07]  /*5000*/  @!P2 BRA `(.L_x_90) ;  /* 0x0000003800c0a947 */ /* 0x002fee0003800000 */
.L_x_165:
[----:B------:R-:W2:Y:S01]  /*5010*/  LDC.64 R12, c[0x0][0xf18] ;  /* 0x0003c600ff0c7b82 */ /* 0x000ea20000000a00 */
[----:B------:R-:W-:Y:S01]  /*5020*/  @!P4 R2UR UR5, R2 ;  /* 0x000000000205c2ca */ /* 0x000fe200000e0000 */
[----:B------:R-:W-:Y:S01]  /*5030*/  VOTEU.ALL UP1, P4 ;  /* 0x0000000000ff7886 */ /* 0x000fe20002020000 */
[----:B------:R-:W-:Y:S01]  /*5040*/  @!P4 R2UR UR9, R8 ;  /* 0x000000000809c2ca */ /* 0x000fe200000e0000 */
[----:B------:R-:W-:Y:S01]  /*5050*/  UIADD3 UR6, UPT, UPT, UR8, 0x1, URZ ;  /* 0x0000000108067890 */ /* 0x000fe2000fffe0ff */
[----:B-1----:R-:W-:Y:S03]  /*5060*/  @!P4 IMAD.MOV.U32 R0, RZ, RZ, 0x2000 ;  /* 0x00002000ff00c424 */ /* 0x002fe600078e00ff */
[----:B------:R-:W1:Y:S01]  /*5070*/  @!P1 LDC R2, c[0x0][0xf0c] ;  /* 0x0003c300ff029b82 */ /* 0x000e620000000800 */
[----:B------:R-:W-:Y:S01]  /*5080*/  @!UP1 ULEA UR8, UR8, UR4, 0xd ;  /* 0x0000000408089291 */ /* 0x000fe2000f8e68ff */
[----:B------:R-:W-:Y:S01]  /*5090*/  @P3 SHF.R.U32.HI R29, RZ, 0x10, R21 ;  /* 0x00000010ff1d3819 */ /* 0x000fe20000011615 */
[----:B------:R-:W-:Y:S01]  /*50a0*/  VOTEU.ALL UP0, P4 ;  /* 0x0000000000ff7886 */ /* 0x000fe20002000000 */
[----:B------:R-:W-:Y:S01]  /*50b0*/  UMOV UR18, 0x0 ;  /* 0x0000000000127882 */ /* 0x000fe20000000000 */
[----:B------:R-:W-:Y:S01]  /*50c0*/  @!UP1 UIADD3 UR8, UPT, UPT, UR8, 0x200, URZ ;  /* 0x0000020008089890 */ /* 0x000fe2000fffe0ff */
[----:B------:R-:W-:Y:S01]  /*50d0*/  VIADD R31, R31, 0x1 ;  /* 0x000000011f1f7836 */ /* 0x000fe20000000000 */
[----:B------:R-:W-:Y:S01]  /*50e0*/  UMOV UR19, 0x10000000 ;  /* 0x1000000000137882 */ /* 0x000fe20000000000 */
[----:B------:R-:W-:Y:S01]  /*50f0*/  IMAD.U32 R9, RZ, RZ, UR5 ;  /* 0x00000005ff097e24 */ /* 0x000fe2000f8e00ff */
[----:B------:R-:W-:Y:S01]  /*5100*/  UMOV UR12, UR44 ;  /* 0x0000002c000c7c82 */ /* 0x000fe20008000000 */
[----:B------:R-:W-:Y:S01]  /*5110*/  IMAD.U32 R8, RZ, RZ, UR9 ;  /* 0x00000009ff087e24 */ /* 0x000fe2000f8e00ff */
[----:B------:R-:W-:Y:S02]  /*5120*/  UIADD3 UR9, UPT, UPT, UR7, 0x80, URZ ;  /* 0x0000008007097890 */ /* 0x000fe4000fffe0ff */
[----:B------:R-:W-:Y:S01]  /*5130*/  @!P4 R2UR UR17, R9 ;  /* 0x000000000911c2ca */ /* 0x000fe200000e0000 */
[----:B------:R-:W-:Y:S01]  /*5140*/  UISETP.NE.AND UP2, UPT, UR6, 0x3, UPT ;  /* 0x000000030600788c */ /* 0x000fe2000bf45270 */
[----:B------:R-:W-:Y:S01]  /*5150*/  @!P4 R2UR UR16, R8 ;  /* 0x000000000810c2ca */ /* 0x000fe200000e0000 */
[----:B------:R-:W-:Y:S01]  /*5160*/  UPRMT UR13, UR45, 0x654, UR9 ;  /* 0x000006542d0d7896 */ /* 0x000fe20008000009 */
[----:B------:R-:W3:Y:S01]  /*5170*/  LDC.64 R8, c[0x0][0xf10] ;  /* 0x0003c400ff087b82 */ /* 0x000ee20000000a00 */
[----:B------:R-:W-:Y:S02]  /*5180*/  USEL UR15, URZ, 0x1, UP2 ;  /* 0x00000001ff0f7887 */ /* 0x000fe40009000000 */
[----:B------:R-:W-:Y:S04]  /*5190*/  USEL UR6, UR6, URZ, UP2 ;  /* 0x000000ff06067287 */ /* 0x000fe80009000000 */
[----:B------:R-:W-:Y:S01]  /*51a0*/  ULEA UR5, UR6, UR4, 0x3 ;  /* 0x0000000406057291 */ /* 0x000fe2000f8e18ff */
[----:B------:R-:W-:Y:S03]  /*51b0*/  LOP3.LUT R34, R34, UR15, RZ, 0x3c, !PT ;  /* 0x0000000f22227c12 */ /* 0x000fe6000f8e3cff */
[----:B------:R4:W-:Y:S01]  /*51c0*/  @!UP0 UTMALDG.3D [UR8], [UR16], desc[UR18] ;  /* 0x00001208100085b4 */ /* 0x0009e20008011000 */
[----:B------:R5:W-:Y:S01]  /*51d0*/  @!P4 SYNCS.ARRIVE.TRANS64.RED.A0TR RZ, [UR7+0x80], R0 ;  /* 0x00008000ffffc9a7 */ /* 0x000be20008300407 */
[----:B------:R-:W-:Y:S01]  /*51e0*/  SHF.L.U32 R24, R34, 0x1f, RZ ;  /* 0x0000001f22187819 */ /* 0x000fe200000006ff */
[C---:B---3--:R-:W-:Y:S01]  /*51f0*/  @!P1 IMAD.HI.U32 R8, R11.reuse, R8, RZ ;  /* 0x000000080b089227 */ /* 0x048fe200078e00ff */
[----:B--2---:R-:W-:Y:S02]  /*5200*/  @!P1 ISETP.NE.AND P0, PT, R12, 0x1, PT ;  /* 0x000000010c00980c */ /* 0x004fe40003f05270 */
[----:B-1----:R-:W-:Y:S01]  /*5210*/  @!P1 ISETP.NE.AND P2, PT, R2, 0x1, PT ;  /* 0x000000010200980c */ /* 0x002fe20003f45270 */
[----:B------:R-:W-:Y:S01]  /*5220*/  SYNCS.ARRIVE.TRANS64.RED.A1T0 RZ, [UR13], RZ ;  /* 0x000000ffffff79a7 */ /* 0x000fe2000810040d */
[C---:B------:R-:W-:Y:S01]  /*5230*/  @!P1 IMAD.HI.U32 R13, R10.reuse, R13, RZ ;  /* 0x0000000d0a0d9227 */ /* 0x040fe200078e00ff */
[----:B------:R-:W-:Y:S04]  /*5240*/  @!P1 SHF.R.U32.HI R8, RZ, R9, R8 ;  /* 0x00000009ff089219 */ /* 0x000fe80000011608 */
[----:B------:R-:W-:Y:S01]  /*5250*/  @!P1 SEL R8, R11, R8, !P2 ;  /* 0x000000080b089207 */ /* 0x000fe20005000000 */
[----:B------:R-:W1:Y:S01]  /*5260*/  SYNCS.PHASECHK.TRANS64.TRYWAIT P5, [UR5+0x98], R24 ;  /* 0x00009818ff0075a7 */ /* 0x000e6200080a1105 */
[----:B-----5:R-:W2:Y:S02]  /*5270*/  @!P1 LDC R0, c[0x0][0xf20] ;  /* 0x0003c800ff009b82 */ /* 0x020ea40000000800 */
[----:B--2---:R-:W-:Y:S04]  /*5280*/  @!P1 SHF.R.U32.HI R0, RZ, R0, R13 ;  /* 0x00000000ff009219 */ /* 0x004fe8000001160d */
[----:B------:R-:W-:Y:S05]  /*5290*/  @!P1 SEL R9, R10, R0, !P0 ;  /* 0x000000000a099207 */ /* 0x000fea0004000000 */
[----:B------:R-:W-:Y:S02]  /*52a0*/  @!P1 IMAD.IADD R0, R9, 0x1, -R8 ;  /* 0x0000000109009824 */ /* 0x000fe400078e0a08 */
[----:B------:R-:W-:Y:S02]  /*52b0*/  @!P1 IMAD.IADD R8, R8, 0x1, -R9 ;  /* 0x0000000108089824 */ /* 0x000fe400078e0a09 */
[----:B------:R-:W-:Y:S02]  /*52c0*/  @!P1 IMAD R11, R0, R2, R11 ;  /* 0x00000002000b9224 */ /* 0x000fe400078e020b */
[----:B------:R-:W-:Y:S01]  /*52d0*/  @!P1 IMAD R10, R8, R12, R10 ;  /* 0x0000000c080a9224 */ /* 0x000fe200078e020a */
[----:B-1--4-:R-:W-:Y:S06]  /*52e0*/  @!P5 BRA `(.L_x_91) ;  /* 0x000000380020d947 */ /* 0x012fec0003800000 */
.L_x_167:
[----:B------:R-:W-:Y:S01]  /*52f0*/  UIADD3 UR9, UPT, UPT, UR5, 0x80, URZ ;  /* 0x0000008005097890 */ /* 0x000fe2000fffe0ff */
[----:B------:R-:W-:Y:S01]  /*5300*/  @!P4 IADD3 R2, P0, PT, R32, 0x980, RZ ;  /* 0x000009802002c810 */ /* 0x000fe20007f1e0ff */
[----:B------:R-:W-:Y:S01]  /*5310*/  VOTEU.ALL UP0, P4 ;  /* 0x0000000000ff7886 */ /* 0x000fe20002000000 */
[----:B------:R-:W-:Y:S01]  /*5320*/  UMOV UR18, 0x0 ;  /* 0x0000000000127882 */ /* 0x000fe20000000000 */
[----:B------:R-:W-:Y:S01]  /*5330*/  UMOV UR19, 0x10000000 ;  /* 0x1000000000137882 */ /* 0x000fe20000000000 */
[----:B------:R-:W-:Y:S01]  /*5340*/  @!P4 R2UR UR8, R2 ;  /* 0x000000000208c2ca */ /* 0x000fe200000e0000 */
[----:B-1----:R-:W-:Y:S01]  /*5350*/  @!P4 IMAD.X R0, RZ, RZ, R33, P0 ;  /* 0x000000ffff00c224 */ /* 0x002fe200000e0621 */
[----:B------:R-:W-:Y:S01]  /*5360*/  @!UP0 UIADD3 UR10, UPT, UPT, UR10, 0x20, URZ ;  /* 0x000000200a0a8890 */ /* 0x000fe2000fffe0ff */
[----:B------:R-:W-:Y:S01]  /*5370*/  ISETP.NE.AND P0, PT, R31, 0x2, PT ;  /* 0x000000021f00780c */ /* 0x000fe20003f05270 */
[----:B------:R-:W-:Y:S01]  /*5380*/  UMOV UR12, UR44 ;  /* 0x0000002c000c7c82 */ /* 0x000fe20008000000 */
[----:B------:R-:W-:Y:S01]  /*5390*/  @P3 R2UR UR44, R29 ;  /* 0x000000001d2c32ca */ /* 0x000fe200000e0000 */
[----:B------:R-:W-:Y:S01]  /*53a0*/  IMAD.IADD R24, R10, 0x1, R86 ;  /* 0x000000010a187824 */ /* 0x000fe200078e0256 */
[----:B------:R-:W-:Y:S01]  /*53b0*/  @!P4 R2UR UR7, R0 ;  /* 0x000000000007c2ca */ /* 0x000fe200000e0000 */
[----:B------:R-:W-:Y:S01]  /*53c0*/  IMAD.IADD R0, R11, 0x1, R87 ;  /* 0x000000010b007824 */ /* 0x000fe200078e0257 */
[----:B------:R-:W-:Y:S04]  /*53d0*/  SEL R31, R31, RZ, P0 ;  /* 0x000000ff1f1f7207 */ /* 0x000fe80000000000 */
[----:B------:R-:W-:Y:S01]  /*53e0*/  IMAD.U32 R8, RZ, RZ, UR8 ;  /* 0x00000008ff087e24 */ /* 0x000fe2000f8e00ff */
[----:B------:R-:W-:Y:S02]  /*53f0*/  R2UR UR27, R0 ;  /* 0x00000000001b72ca */ /* 0x000fe400000e0000 */
[----:B------:R-:W-:Y:S02]  /*5400*/  SEL R0, RZ, 0x1, P0 ;  /* 0x00000001ff007807 */ /* 0x000fe40000000000 */
[----:B------:R-:W-:Y:S02]  /*5410*/  @!P4 R2UR UR16, R8 ;  /* 0x000000000810c2ca */ /* 0x000fe400000e0000 */
[----:B------:R-:W-:Y:S01]  /*5420*/  IMAD.U32 R9, RZ, RZ, UR7 ;  /* 0x00000007ff097e24 */ /* 0x000fe2000f8e00ff */
[----:B------:R-:W-:Y:S01]  /*5430*/  @!UP0 ULEA UR7, UR6, UR4, 0xd ;  /* 0x0000000406078291 */ /* 0x000fe2000f8e68ff */
[----:B------:R-:W-:Y:S01]  /*5440*/  LOP3.LUT R30, R30, R0, RZ, 0x3c, !PT ;  /* 0x000000001e1e7212 */ /* 0x000fe200078e3cff */
[----:B------:R-:W-:Y:S02]  /*5450*/  UIADD3 UR6, UPT, UPT, UR6, 0x1, URZ ;  /* 0x0000000106067890 */ /* 0x000fe4000fffe0ff */
[----:B------:R-:W-:Y:S01]  /*5460*/  @!P4 R2UR UR17, R9 ;  /* 0x000000000911c2ca */ /* 0x000fe200000e0000 */
[----:B------:R-:W-:Y:S01]  /*5470*/  @!UP0 UIADD3 UR8, UPT, UPT, UR7, 0x200, URZ ;  /* 0x0000020007088890 */ /* 0x000fe2000fffe0ff */
[----:B------:R-:W-:Y:S01]  /*5480*/  VOTEU.ALL UP0, P4 ;  /* 0x0000000000ff7886 */ /* 0x000fe20002000000 */
[----:B------:R-:W-:Y:S10]  /*5490*/  UPRMT UR7, UR45, 0x654, UR9 ;  /* 0x000006542d077896 */ /* 0x000ff40008000009 */
[----:B------:R1:W-:Y:S01]  /*54a0*/  @!UP0 UTMALDG.3D [UR8], [UR16], desc[UR18] ;  /* 0x00001208100085b4 */ /* 0x0003e20008011000 */
[----:B------:R2:W-:Y:S01]  /*54b0*/  @!P4 SYNCS.ARRIVE.TRANS64.RED.A0TR RZ, [UR5+0x80], R28 ;  /* 0x0000801cffffc9a7 */ /* 0x0005e20008300405 */
[----:B------:R-:W-:Y:S04]  /*54c0*/  UISETP.NE.AND UP0, UPT, UR6, 0x3, UPT ;  /* 0x000000030600788c */ /* 0x000fe8000bf05270 */
[----:B------:R-:W-:Y:S06]  /*54d0*/  USEL UR5, URZ, 0x1, UP0 ;  /* 0x00000001ff057887 */ /* 0x000fec0008000000 */
[----:B------:R-:W-:Y:S01]  /*54e0*/  LOP3.LUT R34, R34, UR5, RZ, 0x3c, !PT ;  /* 0x0000000522227c12 */ /* 0x000fe2000f8e3cff */
[----:B------:R-:W-:Y:S01]  /*54f0*/  SYNCS.ARRIVE.TRANS64.RED.A1T0 RZ, [UR7], RZ ;  /* 0x000000ffffff79a7 */ /* 0x000fe20008100407 */
[----:B-1----:R-:W-:Y:S02]  /*5500*/  USEL UR8, UR6, URZ, UP0 ;  /* 0x000000ff06087287 */ /* 0x002fe40008000000 */
[----:B------:R-:W-:Y:S01]  /*5510*/  UPLOP3.LUT UP0, UPT, UPT, UPT, UPT, 0x80, 0x8 ;  /* 0x000000000008789c */ /* 0x000fe20003f0f070 */
[----:B------:R-:W-:Y:S10]  /*5520*/  @P3 BRA `(.L_x_92) ;  /* 0xfffffff4001c3947 */ /* 0x000ff4000383ffff */
[----:B------:R-:W-:Y:S01]  /*5530*/  UIADD3 UR4, UPT, UPT, UR4, 0x98, URZ ;  /* 0x0000009804047890 */ /* 0x000fe2000fffe0ff */
[----:B------:R-:W-:-:S03]  /*5540*/  SHF.L.U32 R2, R34, 0x1f, RZ ;  /* 0x0000001f22027819 */ /* 0x000fc600000006ff */
[----:B------:R-:W-:-:S09]  /*5550*/  ULEA UR5, UR8, UR4, 0x3 ;  /* 0x0000000408057291 */ /* 0x000fd2000f8e18ff */
[----:B------:R-:W1:Y:S02]  /*5560*/  SYNCS.PHASECHK.TRANS64.TRYWAIT P0, [UR5], R2 ;  /* 0x00000002ff0075a7 */ /* 0x000e640008001105 */
[----:B-1----:R-:W-:Y:S05]  /*5570*/  @!P0 BRA `(.L_x_93) ;  /* 0x0000003400948947 */ /* 0x002fea0003800000 */
.L_x_169:
        /* <DEDUP_REMOVED lines=9> */
.L_x_171:
[----:B------:R-:W-:-:S04]  /*5610*/  UIADD3 UR6, UPT, UPT, UR6, 0x1, URZ ;  /* 0x0000000106067890 */ /* 0x000fc8000fffe0ff */
[----:B------:R-:W-:-:S04]  /*5620*/  UISETP.NE.AND UP0, UPT, UR6, 0x3, UPT ;  /* 0x000000030600788c */ /* 0x000fc8000bf05270 */
[----:B------:R-:W-:Y:S02]  /*5630*/  USEL UR5, URZ, 0x1, UP0 ;  /* 0x00000001ff057887 */ /* 0x000fe40008000000 */
[----:B------:R-:W-:-:S04]  /*5640*/  USEL UR6, UR6, URZ, UP0 ;  /* 0x000000ff06067287 */ /* 0x000fc80008000000 */
[----:B------:R-:W-:Y:S01]  /*5650*/  ULEA UR6, UR6, UR4, 0x3 ;  /* 0x0000000406067291 */ /* 0x000fe2000f8e18ff */
[----:B-1----:R-:W-:-:S04]  /*5660*/  LOP3.LUT R2, R34, UR5, RZ, 0x3c, !PT ;  /* 0x0000000522027c12 */ /* 0x002fc8000f8e3cff */
[----:B------:R-:W-:Y:S01]  /*5670*/  SHF.L.U32 R2, R2, 0x1f, RZ ;  /* 0x0000001f02027819 */ /* 0x000fe200000006ff */
[----:B------:R-:W-:-:S07]  /*5680*/  IMAD.U32 R0, RZ, RZ, UR6 ;  /* 0x00000006ff007e24 */ /* 0x000fce000f8e00ff */
.L_x_95:
[----:B-1----:R1:W3:Y:S02]  /*5690*/  SYNCS.PHASECHK.TRANS64.TRYWAIT P0, [R0+URZ], R2 ;  /* 0x00000002000075a7 */ /* 0x0022e400080011ff */
[----:B---3--:R-:W-:Y:S05]  /*56a0*/  @!P0 NANOSLEEP.SYNCS 0x989680 ;  /* 0x009896800000895d */ /* 0x008fea0003900000 */
[----:B------:R-:W3:Y:S02]  /*56b0*/  @!P0 SYNCS.PHASECHK.TRANS64 P0, [R0+URZ], R2 ;  /* 0x00000002000085a7 */ /* 0x000ee400080010ff */
[----:B---3--:R-:W-:Y:S05]  /*56c0*/  @P0 EXIT ;  /* 0x000000000000094d */ /* 0x008fea0003800000 */
[----:B------:R-:W-:Y:S05]  /*56d0*/  BRA `(.L_x_95) ;  /* 0xfffffffc00ec7947 */ /* 0x000fea000383ffff */
.L_x_83:
[----:B------:R-:W-:-:S06]  /*56e0*/  UISETP.GE.AND UP0, UPT, UR6, 0x4, UPT ;  /* 0x000000040600788c */ /* 0x000fcc000bf06270 */
[----:B------:R-:W-:-:S13]  /*56f0*/  PLOP3.LUT P0, PT, PT, PT, UP0, 0x80, 0x8 ;  /* 0x000000000008781c */ /* 0x000fda0003f0f008 */
[----:B---3--:R-:W-:Y:S05]  /*5700*/  @!P0 EXIT ;  /* 0x000000000000894d */ /* 0x008fea0003800000 */
[----:B------:R-:W-:Y:S01]  /*5710*/  BAR.SYNC.DEFER_BLOCKING 0x6, 0xa0 ;  /* 0x0182800000007b1d */ /* 0x000fe20000010000 */
[C---:B------:R-:W-:Y:S01]  /*5720*/  IMAD.SHL.U32 R2, R93.reuse, 0x20, RZ ;  /* 0x000000205d027824 */ /* 0x040fe200078e00ff */
[C---:B------:R-:W-:Y:S01]  /*5730*/  LOP3.LUT R94, R93.reuse, 0x2, RZ, 0xc0, !PT ;  /* 0x000000025d5e7812 */ /* 0x040fe200078ec0ff */
[C---:B------:R-:W-:Y:S01]  /*5740*/  IMAD.SHL.U32 R99, R93.reuse, 0x4, RZ ;  /* 0x000000045d637824 */ /* 0x040fe200078e00ff */
[C---:B------:R-:W-:Y:S01]  /*5750*/  LOP3.LUT R100, R93.reuse, 0x60, RZ, 0xc0, !PT ;  /* 0x000000605d647812 */ /* 0x040fe200078ec0ff */
[C---:B------:R-:W-:Y:S01]  /*5760*/  IMAD.U32 R46, R93.reuse, 0x10000, RZ ;  /* 0x000100005d2e7824 */ /* 0x040fe200078e00ff */
[----:B------:R-:W-:Y:S02]  /*5770*/  UMOV UR49, 0x400 ;  /* 0x0000040000317882 */ /* 0x000fe40000000000 */
[----:B------:R-:W1:Y:S01]  /*5780*/  LDC R91, c[0x0][0x370] ;  /* 0x0000dc00ff5b7b82 */ /* 0x000e620000000800 */
[----:B------:R-:W-:Y:S01]  /*5790*/  ULEA UR49, UR45, UR49, 0x18 ;  /* 0x000000312d317291 */ /* 0x000fe2000f8ec0ff */
[----:B------:R-:W-:Y:S01]  /*57a0*/  LOP3.LUT R3, R2, 0xc0, RZ, 0xc0, !PT ;  /* 0x000000c002037812 */ /* 0x000fe200078ec0ff */
[----:B------:R-:W-:Y:S01]  /*57b0*/  IMAD.MOV.U32 R45, RZ, RZ, RZ ;  /* 0x000000ffff2d7224 */ /* 0x000fe200078e00ff */
[----:B------:R-:W-:Y:S01]  /*57c0*/  LOP3.LUT R93, R93, 0x4, RZ, 0xc0, !PT ;  /* 0x000000045d5d7812 */ /* 0x000fe200078ec0ff */
[----:B------:R-:W-:Y:S01]  /*57d0*/  UIADD3 UR53, UPT, UPT, UR49, 0x200, URZ ;  /* 0x0000020031357890 */ /* 0x000fe2000fffe0ff */
[----:B------:R-:W-:-:S02]  /*57e0*/  LOP3.LUT R99, R3, 0x18, R99, 0xf8, !PT ;  /* 0x0000001803637812 */ /* 0x000fc400078ef863 */
[----:B------:R-:W-:Y:S01]  /*57f0*/  CS2R R96, SRZ ;  /* 0x0000000000607805 */ /* 0x000fe2000001ff00 */
[----:B------:R-:W2:Y:S01]  /*5800*/  LDC R42, c[0x0][0xf0c] ;  /* 0x0003c300ff2a7b82 */ /* 0x000ea20000000800 */
[----:B------:R-:W-:Y:S01]  /*5810*/  LOP3.LUT R46, R46, 0x600000, RZ, 0xc0, !PT ;  /* 0x006000002e2e7812 */ /* 0x000fe200078ec0ff */
[----:B------:R-:W-:Y:S01]  /*5820*/  IMAD.MOV.U32 R103, RZ, RZ, RZ ;  /* 0x000000ffff677224 */ /* 0x000fe200078e00ff */
[----:B------:R-:W-:Y:S01]  /*5830*/  IADD3 R98, PT, PT, -R93, 0x2, RZ ;  /* 0x000000025d627810 */ /* 0x000fe20007ffe1ff */
[----:B------:R-:W-:Y:S01]  /*5840*/  IMAD.MOV R94, RZ, RZ, -R94 ;  /* 0x000000ffff5e7224 */ /* 0x000fe200078e0a5e */
[----:B------:R-:W-:Y:S01]  /*5850*/  LOP3.LUT R99, R99, 0xf20, R2, 0xf8, !PT ;  /* 0x00000f2063637812 */ /* 0x000fe200078ef802 */
[----:B------:R-:W-:Y:S01]  /*5860*/  IMAD.MOV R93, RZ, RZ, -R93 ;  /* 0x000000ffff5d7224 */ /* 0x000fe200078e0a5d */
[----:B------:R-:W3:Y:S01]  /*5870*/  LDCU.64 UR54, c[0x0][0x348] ;  /* 0x00006900ff3677ac */ /* 0x000ee20008000a00 */
[----:B------:R-:W4:Y:S01]  /*5880*/  LDC R89, c[0x0][0xf20] ;  /* 0x0003c800ff597b82 */ /* 0x000f220000000800 */
[----:B------:R-:W3:Y:S01]  /*5890*/  LDS R0, [UR49+0x150] ;  /* 0x00015031ff007984 */ /* 0x000ee20008000800 */
[----:B------:R-:W-:Y:S01]  /*58a0*/  IMAD.SHL.U32 R98, R98, 0x10, RZ ;  /* 0x0000001062627824 */ /* 0x000fe200078e00ff */
[----:B------:R-:W-:Y:S01]  /*58b0*/  LEA R99, R99, UR53, 0x1 ;  /* 0x0000003563637c11 */ /* 0x000fe2000f8e08ff */
[----:B------:R-:W-:Y:S01]  /*58c0*/  UMOV UR52, 0x1 ;  /* 0x0000000100347882 */ /* 0x000fe20000000000 */
[----:B------:R-:W-:Y:S01]  /*58d0*/  UMOV UR56, URZ ;  /* 0x000000ff00387c82 */ /* 0x000fe20008000000 */
[----:B------:R-:W1:Y:S02]  /*58e0*/  LDCU.64 UR40, c[0x0][0xc88] ;  /* 0x00019100ff2877ac */ /* 0x000e640008000a00 */
[----:B------:R-:W1:Y:S01]  /*58f0*/  LDC R41, c[0x0][0xf30] ;  /* 0x0003cc00ff297b82 */ /* 0x000e620000000800 */
[----:B------:R-:W1:Y:S01]  /*5900*/  LDCU.64 UR42, c[0x0][0xc90] ;  /* 0x00019200ff2a77ac */ /* 0x000e620008000a00 */
[----:B------:R-:W-:Y:S01]  /*5910*/  UMOV UR51, URZ ;  /* 0x000000ff00337c82 */ /* 0x000fe20008000000 */
[----:B------:R-:W-:-:S05]  /*5920*/  UMOV UR50, URZ ;  /* 0x000000ff00327c82 */ /* 0x000fca0008000000 */
[----:B------:R-:W1:Y:S08]  /*5930*/  LDC.64 R84, c[0x0][0xf10] ;  /* 0x0003c400ff547b82 */ /* 0x000e700000000a00 */
[----:B------:R-:W1:Y:S08]  /*5940*/  LDC.64 R38, c[0x0][0xf18] ;  /* 0x0003c600ff267b82 */ /* 0x000e700000000a00 */
[----:B------:R-:W1:Y:S08]  /*5950*/  LDC.64 R36, c[0x0][0xf28] ;  /* 0x0003ca00ff247b82 */ /* 0x000e700000000a00 */
[----:B------:R-:W1:Y:S01]  /*5960*/  LDC.64 R82, c[0x0][0xcb0] ;  /* 0x00032c00ff527b82 */ /* 0x000e620000000a00 */
[----:B---3--:R-:W-:-:S07]  /*5970*/  IMAD.IADD R46, R0, 0x1, R46 ;  /* 0x00000001002e7824 */ /* 0x008fce00078e022e */
[----:B------:R-:W3:Y:S08]  /*5980*/  LDC.64 R80, c[0x0][0xca8] ;  /* 0x00032a00ff507b82 */ /* 0x000ef00000000a00 */
[----:B--2-4-:R-:W1:Y:S02]  /*5990*/  LDC R90, c[0x0][0x374] ;  /* 0x0000dd00ff5a7b82 */ /* 0x014e640000000800 */
.L_x_126:
[C---:B------:R-:W-:Y:S02]  /*59a0*/  LEA R0, R103.reuse, UR49, 0x3 ;  /* 0x0000003167007c11 */ /* 0x040fe4000f8e18ff */
[----:B------:R-:W-:Y:S02]  /*59b0*/  SHF.L.U32 R2, R96, 0x1f, RZ ;  /* 0x0000001f60027819 */ /* 0x000fe400000006ff */
[----:B------:R-:W-:Y:S02]  /*59c0*/  LEA R16, R103, UR49, 0x4 ;  /* 0x0000003167107c11 */ /* 0x000fe4000f8e20ff */
[----:B------:R-:W2:Y:S02]  /*59d0*/  SYNCS.PHASECHK.TRANS64.TRYWAIT P0, [R0+URZ+0xc0], R2 ;  /* 0x0000c002000075a7 */ /* 0x000ea400080011ff */
[----:B--2---:R-:W-:Y:S05]  /*59e0*/  @!P0 BRA `(.L_x_96) ;  /* 0x0000003000a88947 */ /* 0x004fea0003800000 */
.L_x_172:
[----:B------:R-:W4:Y:S01]  /*59f0*/  LDC.64 R10, c[0x0][0xf10] ;  /* 0x0003c400ff0a7b82 */ /* 0x000f220000000a00 */
[----:B------:R-:W3:Y:S01]  /*5a00*/  LDS.128 R16, [R16+0x130] ;  /* 0x0001300010107984 */ /* 0x000ee20000000c00 */
[----:B-1----:R-:W-:Y:S01]  /*5a10*/  ISETP.NE.AND P1, PT, R41, 0x1, PT ;  /* 0x000000012900780c */ /* 0x002fe20003f25270 */
[----:B--2---:R-:W-:Y:S01]  /*5a20*/  VIADD R0, R0, 0xd0 ;  /* 0x000000d000007836 */ /* 0x004fe20000000000 */
[----:B------:R-:W-:Y:S04]  /*5a30*/  ISETP.GE.AND P0, PT, R40, 0x1, PT ;  /* 0x000000012800780c */ /* 0x000fe80003f06270 */
[----:B------:R-:W1:Y:S01]  /*5a40*/  LDC.64 R8, c[0x0][0xf18] ;  /* 0x0003c600ff087b82 */ /* 0x000e620000000a00 */
[----:B------:R-:W-:Y:S01]  /*5a50*/  PRMT R0, RZ, 0x654, R0 ;  /* 0x00000654ff007816 */ /* 0x000fe20000000000 */
[----:B------:R-:W-:Y:S01]  /*5a60*/  @!PT LDS RZ, [RZ] ;  /* 0x00000000fffff984 */ /* 0x000fe20000000800 */
[----:B------:R-:W-:Y:S01]  /*5a70*/  @!PT LDS RZ, [RZ] ;  /* 0x00000000fffff984 */ /* 0x000fe20000000800 */
[----:B------:R-:W-:Y:S01]  /*5a80*/  @!PT LDS RZ, [RZ] ;  /* 0x00000000fffff984 */ /* 0x000fe20000000800 */
[----:B------:R-:W-:Y:S01]  /*5a90*/  @!PT LDS RZ, [RZ] ;  /* 0x00000000fffff984 */ /* 0x000fe20000000800 */
[----:B------:R2:W-:Y:S06]  /*5aa0*/  MEMBAR.ALL.CTA ;  /* 0x0000000000007992 */ /* 0x0005ec0000008000 */
[----:B--2---:R-:W2:Y:S01]  /*5ab0*/  FENCE.VIEW.ASYNC.S ;  /* 0x00000000000073c6 */ /* 0x004ea20000000000 */
[----:B------:R-:W1:Y:S08]  /*5ac0*/  @!P1 LDC R12, c[0x0][0xf20] ;  /* 0x0003c800ff0c9b82 */ /* 0x000e700000000800 */
[----:B------:R-:W1:Y:S01]  /*5ad0*/  @!P1 LDC R7, c[0x0][0xf0c] ;  /* 0x0003c300ff079b82 */ /* 0x000e620000000800 */
[----:B--2---:R2:W-:Y:S01]  /*5ae0*/  SYNCS.ARRIVE.TRANS64.RED.A1T0 RZ, [R0+URZ], RZ ;  /* 0x000000ff00ff79a7 */ /* 0x0045e200081004ff */
[----:B---3--:R-:W-:Y:S04]  /*5af0*/  LOP3.LUT P4, RZ, R18, 0x1, RZ, 0xc0, !PT ;  /* 0x0000000112ff7812 */ /* 0x008fe8000788c0ff */
[----:B------:R-:W-:Y:S09]  /*5b00*/  P2R R101, PR, RZ, 0x10 ;  /* 0x00000010ff657803 */ /* 0x000ff20000000000 */
[----:B------:R-:W-:Y:S02]  /*5b10*/  @P4 MOV R44, R16 ;  /* 0x00000010002c4202 */ /* 0x000fe40000000f00 */
[----:B------:R-:W-:Y:S01]  /*5b20*/  @P4 LOP3.LUT R43, R17, 0xffff, RZ, 0xc0, !PT ;  /* 0x0000ffff112b4812 */ /* 0x000fe200078ec0ff */
[----:B--2-4-:R-:W-:Y:S06]  /*5b30*/  @!P0 BRA `(.L_x_97) ;  /* 0x0000000000a48947 */ /* 0x014fec0003800000 */
[----:B------:R-:W-:Y:S01]  /*5b40*/  IMAD.HI.U32 R0, R90, R39, RZ ;  /* 0x000000275a007227 */ /* 0x000fe200078e00ff */
[----:B------:R-:W-:Y:S02]  /*5b50*/  ISETP.NE.AND P0, PT, R38, 0x1, PT ;  /* 0x000000012600780c */ /* 0x000fe40003f05270 */
[----:B------:R-:W-:Y:S01]  /*5b60*/  ISETP.NE.AND P2, PT, R40, 0x1, PT ;  /* 0x000000012800780c */ /* 0x000fe20003f45270 */
[----:B------:R-:W-:Y:S01]  /*5b70*/  IMAD.HI.U32 R4, R91, R84, RZ ;  /* 0x000000545b047227 */ /* 0x000fe200078e00ff */
[----:B------:R-:W-:Y:S02]  /*5b80*/  SHF.R.U32.HI R0, RZ, R89, R0 ;  /* 0x00000059ff007219 */ /* 0x000fe40000011600 */
[----:B------:R-:W-:Y:S01]  /*5b90*/  ISETP.NE.AND P3, PT, R42, 0x1, PT ;  /* 0x000000012a00780c */ /* 0x000fe20003f65270 */
[----:B------:R-:W-:Y:S01]  /*5ba0*/  IMAD.HI.U32 R6, R43, R39, RZ ;  /* 0x000000272b067227 */ /* 0x000fe200078e00ff */
[-C--:B------:R-:W-:Y:S02]  /*5bb0*/  SHF.R.U32.HI R4, RZ, R85.reuse, R4 ;  /* 0x00000055ff047219 */ /* 0x080fe40000011604 */
        /* <DEDUP_REMOVED lines=14> */
[C---:B------:R-:W-:Y:S03]  /*5ca0*/  IMAD.HI.U32 R0, R3.reuse, R36, RZ ;  /* 0x0000002403007227 */ /* 0x040fe600078e00ff */
[C---:B------:R-:W-:Y:S02]  /*5cb0*/  ISETP.GE.OR P0, PT, R2.reuse, R5, P0 ;  /* 0x000000050200720c */ /* 0x040fe40000706670 */
[----:B------:R-:W-:Y:S04]  /*5cc0*/  SHF.R.U32.HI R0, RZ, R37, R0 ;  /* 0x00000025ff007219 */ /* 0x000fe80000011600 */
[C---:B------:R-:W-:Y:S05]  /*5cd0*/  SEL R6, R3.reuse, R0, !P2 ;  /* 0x0000000003067207 */ /* 0x040fea0005000000 */
        /* <DEDUP_REMOVED lines=14> */
[----:B------:R-:W-:Y:S07]  /*5dc0*/  IMAD R43, R3, R38, R43 ;  /* 0x00000026032b7224 */ /* 0x000fee00078e022b */
.L_x_97:
[----:B------:R-:W-:Y:S01]  /*5dd0*/  @!P1 IMAD.HI.U32 R0, R44, R10, RZ ;  /* 0x0000000a2c009227 */ /* 0x000fe200078e00ff */
[----:B-1----:R-:W-:Y:S01]  /*5de0*/  @!P1 ISETP.NE.AND P0, PT, R8, 0x1, PT ;  /* 0x000000010800980c */ /* 0x002fe20003f05270 */
[----:B------:R-:W-:Y:S01]  /*5df0*/  ULOP3.LUT UP0, URZ, UR53, 0x1b0, URZ, 0xc0, !UPT ;  /* 0x000001b035ff7892 */ /* 0x000fe2000f80c0ff */
[----:B------:R-:W-:Y:S01]  /*5e00*/  @!P1 ISETP.NE.AND P2, PT, R7, 0x1, PT ;  /* 0x000000010700980c */ /* 0x000fe20003f45270 */
[----:B------:R-:W-:Y:S01]  /*5e10*/  @!P1 IMAD.HI.U32 R2, R43, R9, RZ ;  /* 0x000000092b029227 */ /* 0x000fe200078e00ff */
[----:B------:R-:W-:Y:S01]  /*5e20*/  @!P1 SHF.R.U32.HI R0, RZ, R11, R0 ;  /* 0x0000000bff009219 */ /* 0x000fe20000011600 */
[----:B------:R-:W-:Y:S01]  /*5e30*/  USHF.L.U32 UR38, UR27, 0x7, URZ ;  /* 0x000000071b267899 */ /* 0x000fe200080006ff */
[----:B------:R-:W-:Y:S01]  /*5e40*/  R2UR UR37, R24 ;  /* 0x00000000182572ca */ /* 0x000fe200000e0000 */
[----:B------:R-:W-:Y:S01]  /*5e50*/  VIADD R103, R103, 0x1 ;  /* 0x0000000167677836 */ /* 0x000fe20000000000 */
[----:B------:R-:W-:Y:S02]  /*5e60*/  @!P1 SHF.R.U32.HI R2, RZ, R12, R2 ;  /* 0x0000000cff029219 */ /* 0x000fe40000011602 */
[----:B------:R-:W-:Y:S02]  /*5e70*/  @!P1 SEL R3, R44, R0, !P2 ;  /* 0x000000002c039207 */ /* 0x000fe40005000000 */
[----:B------:R-:W-:Y:S02]  /*5e80*/  @!P1 SEL R2, R43, R2, !P0 ;  /* 0x000000022b029207 */ /* 0x000fe40004000000 */
[----:B------:R-:W-:Y:S03]  /*5e90*/  @P4 SHF.R.U32.HI R95, RZ, 0x10, R17 ;  /* 0x00000010ff5f4819 */ /* 0x000fe60000011611 */
[----:B------:R-:W-:Y:S02]  /*5ea0*/  @!P1 IMAD.IADD R0, R2, 0x1, -R3 ;  /* 0x0000000102009824 */ /* 0x000fe400078e0a03 */
[----:B------:R-:W-:Y:S01]  /*5eb0*/  @!P1 IMAD.IADD R2, R3, 0x1, -R2 ;  /* 0x0000000103029824 */ /* 0x000fe200078e0a02 */
[----:B------:R-:W-:Y:S01]  /*5ec0*/  USHF.L.U32 UR37, UR37, 0x6, URZ ;  /* 0x0000000625257899 */ /* 0x000fe200080006ff */
[----:B------:R-:W-:Y:S02]  /*5ed0*/  @!P1 IMAD R44, R0, R7, R44 ;  /* 0x00000007002c9224 */ /* 0x000fe400078e022c */
[----:B------:R-:W-:Y:S01]  /*5ee0*/  @!P1 IMAD R43, R2, R8, R43 ;  /* 0x00000008022b9224 */ /* 0x000fe200078e022b */
[----:B------:R-:W-:Y:S08]  /*5ef0*/  BRA.U !UP0, `(.L_x_98) ;  /* 0x00000001087c7547 */ /* 0x000ff0000b800000 */
[----:B------:R-:W1:Y:S01]  /*5f00*/  LDCU.64 UR8, c[0x4][0x80] ;  /* 0x01001000ff0877ac */ /* 0x000e620008000a00 */
[----:B------:R-:W-:Y:S01]  /*5f10*/  MOV R2, 0x0 ;  /* 0x0000000000027802 */ /* 0x000fe20000000f00 */
[----:B------:R-:W-:Y:S02]  /*5f20*/  HFMA2 R12, -RZ, RZ, 0, 5.9604644775390625e-08 ;  /* 0x00000001ff0c7431 */ /* 0x000fe400000001ff */
[----:B------:R-:W-:Y:S01]  /*5f30*/  IMAD.MOV.U32 R8, RZ, RZ, 0x70 ;  /* 0x00000070ff087424 */ /* 0x000fe200078e00ff */
[----:B------:R2:W3:Y:S01]  /*5f40*/  LDC.64 R14, c[0x4][R2] ;  /* 0x01000000020e7b82 */ /* 0x0004e20000000a00 */
[----:B------:R-:W4:Y:S01]  /*5f50*/  LDCU.64 UR6, c[0x4][0x88] ;  /* 0x01001100ff0677ac */ /* 0x000f220008000a00 */
[----:B------:R-:W-:Y:S01]  /*5f60*/  IMAD.MOV.U32 R13, RZ, RZ, RZ ;  /* 0x000000ffff0d7224 */ /* 0x000fe200078e00ff */
[----:B------:R-:W2:Y:S01]  /*5f70*/  LDCU.64 UR4, c[0x4][0x8] ;  /* 0x01000100ff0477ac */ /* 0x000ea20008000a00 */
[----:B-1----:R-:W-:Y:S01]  /*5f80*/  MOV R5, UR9 ;  /* 0x0000000900057c02 */ /* 0x002fe20008000f00 */
[----:B------:R-:W-:Y:S01]  /*5f90*/  IMAD.U32 R4, RZ, RZ, UR8 ;  /* 0x00000008ff047e24 */ /* 0x000fe2000f8e00ff */
[----:B----4-:R-:W-:Y:S01]  /*5fa0*/  MOV R7, UR7 ;  /* 0x0000000700077c02 */ /* 0x010fe20008000f00 */
[----:B------:R-:W-:Y:S01]  /*5fb0*/  IMAD.U32 R6, RZ, RZ, UR6 ;  /* 0x00000006ff067e24 */ /* 0x000fe2000f8e00ff */
[----:B--2---:R-:W-:Y:S01]  /*5fc0*/  MOV R11, UR5 ;  /* 0x00000005000b7c02 */ /* 0x004fe20008000f00 */
[----:B------:R-:W-:Y:S02]  /*5fd0*/  IMAD.U32 R10, RZ, RZ, UR4 ;  /* 0x00000004ff0a7e24 */ /* 0x000fe4000f8e00ff */
[----:B------:R-:W-:Y:S07]  /*5fe0*/  LEPC R20, `(.L_x_99) ;  /* 0x000000001014794e */ /* 0x000fee0000000000 */
[----:B---3-5:R-:W-:Y:S05]  /*5ff0*/  CALL.ABS.NOINC R14 ;  /* 0x000000000e007343 */ /* 0x028fea0003c00000 */
.L_x_99:
[----:B------:R-:W1:Y:S01]  /*6000*/  LDCU.64 UR8, c[0x4][0x80] ;  /* 0x01001000ff0877ac */ /* 0x000e620008000a00 */
[----:B------:R-:W2:Y:S01]  /*6010*/  LDC.64 R2, c[0x4][R2] ;  /* 0x0100000002027b82 */ /* 0x000ea20000000a00 */
[----:B------:R-:W-:Y:S02]  /*6020*/  HFMA2 R12, -RZ, RZ, 0, 5.9604644775390625e-08 ;  /* 0x00000001ff0c7431 */ /* 0x000fe400000001ff */
[----:B------:R-:W-:Y:S02]  /*6030*/  IMAD.MOV.U32 R8, RZ, RZ, 0x70 ;  /* 0x00000070ff087424 */ /* 0x000fe400078e00ff */
[----:B------:R-:W-:Y:S01]  /*6040*/  IMAD.MOV.U32 R13, RZ, RZ, RZ ;  /* 0x000000ffff0d7224 */ /* 0x000fe200078e00ff */
[----:B------:R-:W3:Y:S01]  /*6050*/  LDCU.64 UR6, c[0x4][0x88] ;  /* 0x01001100ff0677ac */ /* 0x000ee20008000a00 */
[----:B------:R-:W4:Y:S01]  /*6060*/  LDCU.64 UR4, c[0x4][0x8] ;  /* 0x01000100ff0477ac */ /* 0x000f220008000a00 */
[----:B-1----:R-:W-:Y:S02]  /*6070*/  MOV R4, UR8 ;  /* 0x0000000800047c02 */ /* 0x002fe40008000f00 */
[----:B------:R-:W-:Y:S02]  /*6080*/  MOV R5, UR9 ;  /* 0x0000000900057c02 */ /* 0x000fe40008000f00 */
[----:B---3--:R-:W-:Y:S01]  /*6090*/  MOV R7, UR7 ;  /* 0x0000000700077c02 */ /* 0x008fe20008000f00 */
[----:B------:R-:W-:Y:S01]  /*60a0*/  IMAD.U32 R6, RZ, RZ, UR6 ;  /* 0x00000006ff067e24 */ /* 0x000fe2000f8e00ff */
[----:B----4-:R-:W-:Y:S01]  /*60b0*/  MOV R11, UR5 ;  /* 0x00000005000b7c02 */ /* 0x010fe20008000f00 */
[----:B------:R-:W-:Y:S02]  /*60c0*/  IMAD.U32 R10, RZ, RZ, UR4 ;  /* 0x00000004ff0a7e24 */ /* 0x000fe4000f8e00ff */
[----:B------:R-:W-:Y:S07]  /*60d0*/  LEPC R20, `(.L_x_98) ;  /* 0x000000001014794e */ /* 0x000fee0000000000 */
[----:B--2---:R-:W-:Y:S05]  /*60e0*/  CALL.ABS.NOINC R2 ;  /* 0x0000000002007343 */ /* 0x004fea0003c00000 */
.L_x_98:
[----:B------:R-:W-:Y:S01]  /*60f0*/  ISETP.NE.U32.AND P4, PT, R82, RZ, PT ;  /* 0x000000ff5200720c */ /* 0x000fe20003f85070 */
[----:B------:R-:W-:Y:S01]  /*6100*/  UISETP.NE.AND UP2, UPT, UR48, URZ, UPT ;  /* 0x000000ff3000728c */ /* 0x000fe2000bf45270 */
[----:B------:R-:W-:Y:S01]  /*6110*/  ISETP.NE.U32.AND P2, PT, RZ, UR40, PT ;  /* 0x00000028ff007c0c */ /* 0x000fe2000bf45070 */
[----:B------:R-:W-:Y:S01]  /*6120*/  UISETP.NE.U32.AND UP1, UPT, UR42, URZ, UPT ;  /* 0x000000ff2a00728c */ /* 0x000fe2000bf25070 */
[----:B------:R-:W-:Y:S01]  /*6130*/  ISETP.NE.AND.EX P4, PT, R83, RZ, PT, P4 ;  /* 0x000000ff5300720c */ /* 0x000fe20003f85340 */
[----:B------:R-:W-:Y:S01]  /*6140*/  UPLOP3.LUT UP0, UPT, UPT, UPT, UPT, 0x40, 0x4 ;  /* 0x000000000004789c */ /* 0x000fe20003f0e870 */
[----:B------:R-:W-:Y:S01]  /*6150*/  ISETP.NE.AND.EX P2, PT, RZ, UR41, PT, P2 ;  /* 0x00000029ff007c0c */ /* 0x000fe2000bf45320 */
[----:B------:R-:W-:Y:S01]  /*6160*/  UISETP.NE.AND.EX UP1, UPT, UR43, URZ, UPT, UP1 ;  /* 0x000000ff2b00728c */ /* 0x000fe2000bf25310 */
[----:B------:R-:W-:Y:S04]  /*6170*/  PLOP3.LUT P1, PT, PT, PT, UP2, 0x80, 0x8 ;  /* 0x000000000008781c */ /* 0x000fe80003f2f028 */
[----:B------:R-:W-:Y:S06]  /*6180*/  @UP2 UPLOP3.LUT UP0, UPT, UPT, UPT, UP1, 0x80, 0x8 ;  /* 0x000000000008289c */ /* 0x000fec0003f0f010 */
[----:B------:R-:W-:Y:S01]  /*6190*/  PLOP3.LUT P0, PT, PT, PT, UP0, 0x80, 0x8 ;  /* 0x000000000008781c */ /* 0x000fe20003f0f008 */
[----:B------:R-:W-:Y:S01]  /*61a0*/  @!UPT UIADD3 URZ, UPT, UPT, URZ, URZ, URZ ;  /* 0x000000fffffff290 */ /* 0x000fe2000fffe0ff */
[----:B------:R-:W-:Y:S11]  /*61b0*/  BRA.U !UP1, `(.L_x_100) ;  /* 0x0000000109387547 */ /* 0x000ff6000b800000 */
[----:B------:R-:W-:Y:S01]  /*61c0*/  UISETP.NE.U32.AND UP0, UPT, UR40, URZ, UPT ;  /* 0x000000ff2800728c */ /* 0x000fe2000bf05070 */
[----:B------:R-:W-:Y:S02]  /*61d0*/  HFMA2 R0, -RZ, RZ, 0, 5.9604644775390625e-08 ;  /* 0x00000001ff007431 */ /* 0x000fe400000001ff */
[----:B------:R-:W-:Y:S01]  /*61e0*/  IMAD.MOV.U32 R88, RZ, RZ, 0x1 ;  /* 0x00000001ff587424 */ /* 0x000fe200078e00ff */
[----:B------:R-:W-:Y:S06]  /*61f0*/  UISETP.NE.AND.EX UP0, UPT, UR41, URZ, UPT, UP0 ;  /* 0x000000ff2900728c */ /* 0x000fec000bf05300 */
[----:B------:R-:W-:Y:S05]  /*6200*/  PLOP3.LUT P3, PT, PT, PT, UP0, 0x80, 0x8 ;  /* 0x000000000008781c */ /* 0x000fea0003f6f008 */
[----:B------:R-:W1:Y:S01]  /*6210*/  @UP0 LDCU.64 UR6, c[0x0][0xc88] ;  /* 0x00019100ff0607ac */ /* 0x000e620008000a00 */
[----:B------:R-:W-:Y:S07]  /*6220*/  @UP0 UIMAD UR4, UR44, UR42, URZ ;  /* 0x0000002a2c0402a4 */ /* 0x000fee000f8e02ff */
[----:B------:R-:W-:Y:S01]  /*6230*/  @!P3 PRMT R88, R0, 0x7610, R88 ;  /* 0x000076100058b816 */ /* 0x000fe20000000058 */
[----:B-1----:R-:W-:Y:S03]  /*6240*/  @UP0 UIMAD.WIDE UR6, UR4, 0x4, UR6 ;  /* 0x00000004040608a5 */ /* 0x002fe6000f8e0206 */
[----:B------:R-:W1:Y:S03]  /*6250*/  @!UP0 LDCU UR4, c[0x0][0xc80] ;  /* 0x00019000ff0487ac */ /* 0x000e660008000800 */
[----:B------:R-:W-:Y:S01]  /*6260*/  IMAD.U32 R2, RZ, RZ, UR6 ;  /* 0x00000006ff027e24 */ /* 0x000fe2000f8e00ff */
[----:B------:R-:W-:Y:S05]  /*6270*/  MOV R3, UR7 ;  /* 0x0000000700037c02 */ /* 0x000fea0008000f00 */
[----:B-----5:R2:W5:Y:S02]  /*6280*/  @P3 LDG.E R49, desc[UR46][R2.64] ;  /* 0x0000002e02313981 */ /* 0x020564000c1e1900 */
[----:B-12---:R-:W-:Y:S02]  /*6290*/  @!P3 IMAD.U32 R49, RZ, RZ, UR4 ;  /* 0x00000004ff31be24 */ /* 0x006fe4000f8e00ff */
.L_x_100:
[----:B------:R-:W-:Y:S05]  /*62a0*/  @!P4 BRA `(.L_x_101) ;  /* 0x000000000020c947 */ /* 0x000fea0003800000 */
[----:B------:R-:W-:Y:S04]  /*62b0*/  ISETP.NE.U32.AND P3, PT, R80, RZ, PT ;  /* 0x000000ff5000720c */ /* 0x000fe80003f65070 */
[----:B------:R-:W-:Y:S11]  /*62c0*/  ISETP.NE.AND.EX P3, PT, R81, RZ, PT, P3 ;  /* 0x000000ff5100720c */ /* 0x000ff60003f65330 */
[----:B------:R-:W-:Y:S02]  /*62d0*/  @!UPT UIADD3 URZ, UPT, UPT, URZ, URZ, URZ ;  /* 0x000000fffffff290 */ /* 0x000fe4000fffe0ff */
[----:B------:R-:W1:Y:S01]  /*62e0*/  @P3 LDC.64 R2, c[0x0][0xca8] ;  /* 0x00032a00ff023b82 */ /* 0x000e620000000a00 */
[----:B------:R-:W-:Y:S04]  /*62f0*/  @P3 IMAD R0, R82, UR44, RZ ;  /* 0x0000002c52003c24 */ /* 0x000fe8000f8e02ff */
[----:B-1----:R-:W-:Y:S05]  /*6300*/  @P3 IMAD.WIDE R2, R0, 0x4, R2 ;  /* 0x0000000400023825 */ /* 0x002fea00078e0202 */
[----:B-----5:R1:W5:Y:S02]  /*6310*/  @P3 LDG.E R47, desc[UR46][R2.64] ;  /* 0x0000002e022f3981 */ /* 0x020364000c1e1900 */
[----:B-1----:R-:W2:Y:S02]  /*6320*/  @!P3 LDC R47, c[0x0][0xca0] ;  /* 0x00032800ff2fbb82 */ /* 0x002ea40000000800 */
.L_x_101:
[----:B-----5:R-:W-:Y:S01]  /*6330*/  FSETP.NEU.AND P3, PT, R49, RZ, PT ;  /* 0x000000ff3100720b */ /* 0x020fe20003f6d000 */
[----:B------:R-:W-:Y:S01]  /*6340*/  ULOP3.LUT UR4, UR52, 0x1, URZ, 0x3c, !UPT ;  /* 0x0000000134047892 */ /* 0x000fe2000f8e3cff */
[----:B------:R-:W-:Y:S01]  /*6350*/  SEL R4, RZ, 0xffffffff, P2 ;  /* 0xffffffffff047807 */ /* 0x000fe20001000000 */
[----:B------:R-:W-:Y:S01]  /*6360*/  IMAD.U32 R72, RZ, RZ, UR56 ;  /* 0x00000038ff487e24 */ /* 0x000fe2000f8e00ff */
[----:B------:R-:W-:Y:S01]  /*6370*/  @P1 LOP3.LUT P2, RZ, R88, 0xff, RZ, 0xc0, !PT ;  /* 0x000000ff58ff1812 */ /* 0x000fe2000784c0ff */
[----:B------:R-:W-:Y:S01]  /*6380*/  IMAD.SHL.U32 R106, R94, 0x10, RZ ;  /* 0x000000105e6a7824 */ /* 0x000fe200078e00ff */
[----:B------:R-:W-:Y:S01]  /*6390*/  @P1 SEL R0, RZ, 0xffffffff, P3 ;  /* 0xffffffffff001807 */ /* 0x000fe20001800000 */
[----:B------:R-:W-:Y:S01]  /*63a0*/  IMAD.U32 R107, RZ, RZ, UR4 ;  /* 0x00000004ff6b7e24 */ /* 0x000fe2000f8e00ff */
[----:B------:R-:W-:Y:S01]  /*63b0*/  LEA R73, R45, UR49, 0x3 ;  /* 0x000000312d497c11 */ /* 0x000fe2000f8e18ff */
[----:B------:R-:W-:Y:S01]  /*63c0*/  IMAD.SHL.U32 R72, R72, 0x2000, RZ ;  /* 0x0000200048487824 */ /* 0x000fe200078e00ff */
[----:B------:R-:W-:Y:S01]  /*63d0*/  @P0 SEL R0, R4, R0, !P2 ;  /* 0x0000000004000207 */ /* 0x000fe20005000000 */
[----:B------:R-:W-:Y:S01]  /*63e0*/  IMAD.SHL.U32 R105, R93, 0x10, RZ ;  /* 0x000000105d697824 */ /* 0x000fe200078e00ff */
[----:B------:R-:W-:Y:S01]  /*63f0*/  PLOP3.LUT P2, PT, PT, PT, UP1, 0x80, 0x8 ;  /* 0x000000000008781c */ /* 0x000fe20003f4f018 */
[----:B------:R-:W-:Y:S01]  /*6400*/  IMAD.IADD R67, R99, 0x1, R72 ;  /* 0x0000000163437824 */ /* 0x000fe200078e0248 */
[----:B------:R-:W-:Y:S01]  /*6410*/  @P1 LOP3.LUT R0, R0, 0x1, RZ, 0xc0, !PT ;  /* 0x0000000100001812 */ /* 0x000fe200078ec0ff */
[----:B------:R-:W-:Y:S01]  /*6420*/  BSSY B1, `(.L_x_102) ;  /* 0x0000039000017945 */ /* 0x000fe20003800000 */
[----:B------:R-:W-:Y:S01]  /*6430*/  LOP3.LUT P4, R102, R88, 0xff, RZ, 0xc0, !PT ;  /* 0x000000ff58667812 */ /* 0x000fe2000788c0ff */
[----:B------:R-:W-:Y:S01]  /*6440*/  IMAD.IADD R66, R67, 0x1, R106 ;  /* 0x0000000143427824 */ /* 0x000fe200078e026a */
[----:B------:R-:W-:Y:S01]  /*6450*/  ISETP.NE.U32.OR P5, PT, R0, 0x1, !P1 ;  /* 0x000000010000780c */ /* 0x000fe20004fa5470 */
[----:B------:R-:W-:Y:S01]  /*6460*/  IMAD.U32 R0, RZ, RZ, UR56 ;  /* 0x00000038ff007e24 */ /* 0x000fe2000f8e00ff */
[----:B------:R-:W-:Y:S01]  /*6470*/  SEL R3, RZ, 0xffffffff, P3 ;  /* 0xffffffffff037807 */ /* 0x000fe20001800000 */
[----:B------:R-:W-:Y:S01]  /*6480*/  IMAD.MOV.U32 R75, RZ, RZ, 0x1 ;  /* 0x00000001ff4b7424 */ /* 0x000fe200078e00ff */
[----:B------:R-:W-:Y:S01]  /*6490*/  P2R R104, PR, RZ, 0x20 ;  /* 0x00000020ff687803 */ /* 0x000fe20000000000 */
[----:B------:R-:W-:Y:S01]  /*64a0*/  IMAD R48, R45, 0x40, R46 ;  /* 0x000000402d307824 */ /* 0x000fe200078e022e */
[----:B------:R-:W-:Y:S01]  /*64b0*/  LEA R0, R0, UR49, 0x3 ;  /* 0x0000003100007c11 */ /* 0x000fe2000f8e18ff */
[----:B------:R-:W-:Y:S01]  /*64c0*/  IMAD.U32 R74, RZ, RZ, UR56 ;  /* 0x00000038ff4a7e24 */ /* 0x000fe2000f8e00ff */
[----:B------:R-:W-:Y:S02]  /*64d0*/  @P2 SEL R3, R4, R3, !P4 ;  /* 0x0000000304032207 */ /* 0x000fe40006000000 */
[----:B------:R-:W-:Y:S02]  /*64e0*/  CS2R R78, SRZ ;  /* 0x00000000004e7805 */ /* 0x000fe4000001ff00 */
[----:B------:R-:W-:Y:S02]  /*64f0*/  CS2R R76, SRZ ;  /* 0x00000000004c7805 */ /* 0x000fe4000001ff00 */
[----:B------:R-:W-:Y:S02]  /*6500*/  CS2R R70, SRZ ;  /* 0x0000000000467805 */ /* 0x000fe4000001ff00 */
[----:B------:R-:W-:Y:S02]  /*6510*/  LOP3.LUT R3, R3, 0x1, RZ, 0xc0, !PT ;  /* 0x0000000103037812 */ /* 0x000fe400078ec0ff */
[----:B------:R-:W-:Y:S02]  /*6520*/  CS2R R68, SRZ ;  /* 0x0000000000447805 */ /* 0x000fe4000001ff00 */
[----:B------:R-:W-:Y:S02]  /*6530*/  @P5 SHF.L.U32 R2, R107, 0x1f, RZ ;  /* 0x0000001f6b025819 */ /* 0x000fe400000006ff */
[----:B------:R-:W-:Y:S02]  /*6540*/  CS2R R62, SRZ ;  /* 0x00000000003e7805 */ /* 0x000fe4000001ff00 */
[----:B------:R-:W-:Y:S02]  /*6550*/  ISETP.NE.U32.AND P2, PT, R3, 0x1, PT ;  /* 0x000000010300780c */ /* 0x000fe40003f45070 */
[----:B------:R-:W-:Y:S01]  /*6560*/  CS2R R60, SRZ ;  /* 0x00000000003c7805 */ /* 0x000fe2000001ff00 */
[----:B------:R1:W3:Y:S01]  /*6570*/  @P5 SYNCS.PHASECHK.TRANS64.TRYWAIT P1, [R0+URZ+0x80], R2 ;  /* 0x00008002000055a7 */ /* 0x0002e200080211ff */
[----:B------:R-:W-:Y:S02]  /*6580*/  CS2R R58, SRZ ;  /* 0x00000000003a7805 */ /* 0x000fe4000001ff00 */
[----:B------:R-:W-:Y:S02]  /*6590*/  P2R R108, PR, RZ, 0x4 ;  /* 0x00000004ff6c7803 */ /* 0x000fe40000000000 */
[----:B------:R-:W-:Y:S01]  /*65a0*/  CS2R R56, SRZ ;  /* 0x0000000000387805 */ /* 0x000fe2000001ff00 */
[----:B------:R-:W-:Y:S02]  /*65b0*/  IMAD.IADD R65, R67, 0x1, R105 ;  /* 0x0000000143417824 */ /* 0x000fe400078e0269 */
[----:B------:R-:W-:Y:S01]  /*65c0*/  IMAD.IADD R64, R98, 0x1, R66 ;  /* 0x0000000162407824 */ /* 0x000fe200078e0242 */
[----:B-1----:R-:W-:Y:S04]  /*65d0*/  SHF.L.U32 R2, R97, 0x1f, RZ ;  /* 0x0000001f61027819 */ /* 0x002fe800000006ff */
[----:B------:R1:W4:Y:S01]  /*65e0*/  SYNCS.PHASECHK.TRANS64.TRYWAIT P0, [R73+URZ+0xe0], R2 ;  /* 0x0000e002490075a7 */ /* 0x00032200080011ff */
[----:B---3--:R-:W-:Y:S01]  /*65f0*/  @P5 SEL R75, RZ, 0x1, !P1 ;  /* 0x00000001ff4b5807 */ /* 0x008fe20004800000 */
[----:B-1----:R-:W-:Y:S06]  /*6600*/  @!P5 BRA `(.L_x_103) ;  /* 0x000000000068d947 */ /* 0x002fec0003800000 */
[----:B------:R-:W-:Y:S01]  /*6610*/  ISETP.NE.AND P1, PT, R75, RZ, PT ;  /* 0x000000ff4b00720c */ /* 0x000fe20003f25270 */
[----:B------:R-:W-:Y:S01]  /*6620*/  BSSY B0, `(.L_x_104) ;  /* 0x000000d000007945 */ /* 0x000fe20003800000 */
[----:B------:R-:W-:Y:S02]  /*6630*/  CS2R R58, SRZ ;  /* 0x00000000003a7805 */ /* 0x000fe4000001ff00 */
[----:B------:R-:W-:Y:S02]  /*6640*/  CS2R R56, SRZ ;  /* 0x0000000000387805 */ /* 0x000fe4000001ff00 */
[----:B------:R-:W-:Y:S02]  /*6650*/  CS2R R62, SRZ ;  /* 0x00000000003e7805 */ /* 0x000fe4000001ff00 */
[----:B------:R-:W-:Y:S02]  /*6660*/  CS2R R60, SRZ ;  /* 0x00000000003c7805 */ /* 0x000fe4000001ff00 */
[----:B------:R-:W-:Y:S02]  /*6670*/  CS2R R70, SRZ ;  /* 0x0000000000467805 */ /* 0x000fe4000001ff00 */
[----:B------:R-:W-:Y:S02]  /*6680*/  CS2R R68, SRZ ;  /* 0x0000000000447805 */ /* 0x000fe4000001ff00 */
[----:B------:R-:W-:Y:S02]  /*6690*/  CS2R R78, SRZ ;  /* 0x00000000004e7805 */ /* 0x000fe4000001ff00 */
[----:B------:R-:W-:Y:S01]  /*66a0*/  CS2R R76, SRZ ;  /* 0x00000000004c7805 */ /* 0x000fe2000001ff00 */
[----:B------:R-:W-:Y:S06]  /*66b0*/  @P1 BRA `(.L_x_105) ;  /* 0x00000000000c1947 */ /* 0x000fec0003800000 */
[----:B------:R-:W-:Y:S04]  /*66c0*/  SHF.L.U32 R3, R107, 0x1f, RZ ;  /* 0x0000001f6b037819 */ /* 0x000fe800000006ff */
[----:B------:R-:W1:Y:S02]  /*66d0*/  SYNCS.PHASECHK.TRANS64.TRYWAIT P1, [R0+URZ+0x80], R3 ;  /* 0x00008003000075a7 */ /* 0x000e6400080211ff */
[----:B-1----:R-:W-:Y:S05]  /*66e0*/  @!P1 BRA `(.L_x_106) ;  /* 0x00000024007c9947 */ /* 0x002fea0003800000 */
.L_x_105:
[----:B------:R-:W-:Y:S05]  /*66f0*/  BSYNC B0 ;  /* 0x0000000000007941 */ /* 0x000fea0003800000 */
.L_x_104:
[----:B------:R-:W-:Y:S01]  /*6700*/  ISETP.NE.AND P1, PT, R108, RZ, PT ;  /* 0x000000ff6c00720c */ /* 0x000fe20003f25270 */
[----:B------:R-:W-:Y:S04]  /*6710*/  UIADD3 UR5, UPT, UPT, UR56, 0x1, URZ ;  /* 0x0000000138057890 */ /* 0x000fe8000fffe0ff */
[----:B------:R-:W-:Y:S04]  /*6720*/  UISETP.NE.AND UP0, UPT, UR5, 0x3, UPT ;  /* 0x000000030500788c */ /* 0x000fe8000bf05270 */
[----:B------:R-:W-:Y:S02]  /*6730*/  USEL UR4, URZ, 0x1, UP0 ;  /* 0x00000001ff047887 */ /* 0x000fe40008000000 */
[----:B------:R-:W-:Y:S02]  /*6740*/  USEL UR5, UR5, URZ, UP0 ;  /* 0x000000ff05057287 */ /* 0x000fe40008000000 */
[----:B------:R3:W1:Y:S02]  /*6750*/  @P1 LDS.128 R56, [R67] ;  /* 0x0000000043381984 */ /* 0x0006640000000c00 */
[----:B------:R-:W-:Y:S02]  /*6760*/  LOP3.LUT R107, R107, UR4, RZ, 0x3c, !PT ;  /* 0x000000046b6b7c12 */ /* 0x000fe4000f8e3cff */
[----:B------:R3:W1:Y:S01]  /*6770*/  @P1 LDS.128 R60, [R66+0x10] ;  /* 0x00001000423c1984 */ /* 0x0006620000000c00 */
[----:B------:R-:W-:Y:S03]  /*6780*/  IMAD.U32 R74, RZ, RZ, UR5 ;  /* 0x00000005ff4a7e24 */ /* 0x000fe6000f8e00ff */
[----:B------:R3:W1:Y:S04]  /*6790*/  @P1 LDS.128 R68, [R65+0x20] ;  /* 0x0000200041441984 */ /* 0x0006680000000c00 */
[----:B------:R3:W1:Y:S02]  /*67a0*/  @P1 LDS.128 R76, [R64+0x10] ;  /* 0x00001000404c1984 */ /* 0x0006640000000c00 */
.L_x_103:
[----:B------:R-:W-:Y:S05]  /*67b0*/  BSYNC B1 ;  /* 0x0000000000017941 */ /* 0x000fea0003800000 */
.L_x_102:
[----:B-1----:R-:W-:Y:S04]  /*67c0*/  SHF.R.U32.HI R0, RZ, 0x15, R48 ;  /* 0x00000015ff007819 */ /* 0x002fe80000011630 */
[----:B------:R-:W-:Y:S01]  /*67d0*/  LOP3.LUT P1, RZ, R0, 0x3, R92, 0x48, !PT ;  /* 0x0000000300ff7812 */ /* 0x000fe2000782485c */
[----:B------:R-:W-:Y:S01]  /*67e0*/  @!UPT UIADD3 URZ, UPT, UPT, URZ, URZ, URZ ;  /* 0x000000fffffff290 */ /* 0x000fe2000fffe0ff */
[----:B----4-:R-:W-:Y:S11]  /*67f0*/  @P0 BRA `(.L_x_107) ;  /* 0x0000000000080947 */ /* 0x010ff60003800000 */
[----:B------:R-:W1:Y:S02]  /*6800*/  SYNCS.PHASECHK.TRANS64.TRYWAIT P0, [R73+URZ+0xe0], R2 ;  /* 0x0000e002490075a7 */ /* 0x000e6400080011ff */
[----:B-1----:R-:W-:Y:S05]  /*6810*/  @!P0 BRA `(.L_x_108) ;  /* 0x0000002400448947 */ /* 0x002fea0003800000 */
.L_x_107:
[----:B------:R-:W-:Y:S05]  /*6820*/  @!P1 BRA `(.L_x_109) ;  /* 0x0000000000409947 */ /* 0x000fea0003800000 */
[----:B------:R-:W4:Y:S01]  /*6830*/  LDCU.64 UR8, c[0x4][0x70] ;  /* 0x01000e00ff0877ac */ /* 0x000f220008000a00 */
[----:B------:R-:W-:Y:S01]  /*6840*/  MOV R3, 0x0 ;  /* 0x0000000000037802 */ /* 0x000fe20000000f00 */
[----:B------:R-:W-:Y:S02]  /*6850*/  HFMA2 R12, -RZ, RZ, 0, 5.9604644775390625e-08 ;  /* 0x00000001ff0c7431 */ /* 0x000fe400000001ff */
[----:B------:R-:W-:Y:S02]  /*6860*/  IMAD.MOV.U32 R8, RZ, RZ, 0x192 ;  /* 0x00000192ff087424 */ /* 0x000fe400078e00ff */
[----:B------:R-:W-:Y:S01]  /*6870*/  IMAD.MOV.U32 R13, RZ, RZ, RZ ;  /* 0x000000ffff0d7224 */ /* 0x000fe200078e00ff */
[----:B------:R-:W5:Y:S01]  /*6880*/  LDCU.64 UR6, c[0x4][0x78] ;  /* 0x01000f00ff0677ac */ /* 0x000f620008000a00 */
[----:B-1----:R-:W1:Y:S01]  /*6890*/  LDC.64 R2, c[0x4][R3] ;  /* 0x0100000003027b82 */ /* 0x002e620000000a00 */
[----:B------:R-:W2:Y:S01]  /*68a0*/  LDCU.64 UR4, c[0x4][0x10] ;  /* 0x01000200ff0477ac */ /* 0x000ea20008000a00 */
[----:B----4-:R-:W-:Y:S01]  /*68b0*/  MOV R5, UR9 ;  /* 0x0000000900057c02 */ /* 0x010fe20008000f00 */
[----:B------:R-:W-:Y:S01]  /*68c0*/  IMAD.U32 R4, RZ, RZ, UR8 ;  /* 0x00000008ff047e24 */ /* 0x000fe2000f8e00ff */
[----:B-----5:R-:W-:Y:S01]  /*68d0*/  MOV R7, UR7 ;  /* 0x0000000700077c02 */ /* 0x020fe20008000f00 */
[----:B------:R-:W-:Y:S01]  /*68e0*/  IMAD.U32 R6, RZ, RZ, UR6 ;  /* 0x00000006ff067e24 */ /* 0x000fe2000f8e00ff */
[----:B--2---:R-:W-:Y:S01]  /*68f0*/  MOV R11, UR5 ;  /* 0x00000005000b7c02 */ /* 0x004fe20008000f00 */
[----:B------:R-:W-:Y:S02]  /*6900*/  IMAD.U32 R10, RZ, RZ, UR4 ;  /* 0x00000004ff0a7e24 */ /* 0x000fe4000f8e00ff */
[----:B------:R-:W-:Y:S07]  /*6910*/  LEPC R20, `(.L_x_109) ;  /* 0x000000001014794e */ /* 0x000fee0000000000 */
[----:B-1-3--:R-:W-:Y:S05]  /*6920*/  CALL.ABS.NOINC R2 ;  /* 0x0000000002007343 */ /* 0x00afea0003c00000 */
.L_x_109:
[----:B------:R-:W-:Y:S01]  /*6930*/  SHF.L.U32 R50, R56, 0x10, RZ ;  /* 0x0000001038327819 */ /* 0x000fe200000006ff */
[----:B------:R-:W-:Y:S05]  /*6940*/  WARPSYNC.ALL ;  /* 0x0000000000007948 */ /* 0x000fea0003800000 */
[----:B------:R-:W-:Y:S01]  /*6950*/  R2UR UR4, R48 ;  /* 0x00000000300472ca */ /* 0x000fe200000e0000 */
[----:B------:R-:W-:Y:S01]  /*6960*/  BSSY.RECONVERGENT B0, `(.L_x_110) ;  /* 0x0000085000007945 */ /* 0x000fe20003800200 */
[----:B------:R-:W-:Y:S02]  /*6970*/  LOP3.LUT R51, R56, 0xffff0000, RZ, 0xc0, !PT ;  /* 0xffff000038337812 */ /* 0x000fe400078ec0ff */
[----:B------:R-:W-:Y:S02]  /*6980*/  SHF.L.U32 R52, R57, 0x10, RZ ;  /* 0x0000001039347819 */ /* 0x000fe400000006ff */
[----:B------:R-:W-:Y:S07]  /*6990*/  ISETP.NE.AND P0, PT, R100, RZ, PT ;  /* 0x000000ff6400720c */ /* 0x000fee0003f05270 */
[----:B------:R-:W2:Y:S02]  /*69a0*/  LDTM.x32 R4, tmem[UR4] ;  /* 0x00000004000479ee */ /* 0x000ea400082c0000 */
[C---:B--2---:R-:W-:Y:S01]  /*69b0*/  FMUL R0, R47.reuse, R4 ;  /* 0x000000042f007220 */ /* 0x044fe20000400000 */
[C---:B-1----:R-:W-:Y:S01]  /*69c0*/  FMUL R2, R47.reuse, R5 ;  /* 0x000000052f027220 */ /* 0x042fe20000400000 */
[C---:B------:R-:W-:Y:S01]  /*69d0*/  FMUL R4, R47.reuse, R8 ;  /* 0x000000082f047220 */ /* 0x040fe20000400000 */
[C---:B------:R-:W-:Y:S01]  /*69e0*/  FMUL R3, R47.reuse, R6 ;  /* 0x000000062f037220 */ /* 0x040fe20000400000 */
[C---:B------:R-:W-:Y:S01]  /*69f0*/  FMUL R5, R47.reuse, R9 ;  /* 0x000000092f057220 */ /* 0x040fe20000400000 */
[C---:B------:R-:W-:Y:S01]  /*6a00*/  FMUL R8, R47.reuse, R12 ;  /* 0x0000000c2f087220 */ /* 0x040fe20000400000 */
[C---:B------:R-:W-:Y:S01]  /*6a10*/  FMUL R6, R47.reuse, R10 ;  /* 0x0000000a2f067220 */ /* 0x040fe20000400000 */
[C---:B------:R-:W-:Y:S01]  /*6a20*/  FMUL R9, R47.reuse, R13 ;  /* 0x0000000d2f097220 */ /* 0x040fe20000400000 */
[----:B------:R-:W-:Y:S01]  /*6a30*/  FMUL R12, R47, R16 ;  /* 0x000000102f0c7220 */ /* 0x000fe20000400000 */
[----:B------:R-:W-:Y:S01]  /*6a40*/  FFMA R0, R49, R50, R0 ;  /* 0x0000003231007223 */ /* 0x000fe20000000000 */
[C---:B------:R-:W-:Y:S01]  /*6a50*/  FMUL R10, R47.reuse, R14 ;  /* 0x0000000e2f0a7220 */ /* 0x040fe20000400000 */
[C---:B------:R-:W-:Y:S01]  /*6a60*/  FMUL R13, R47.reuse, R17 ;  /* 0x000000112f0d7220 */ /* 0x040fe20000400000 */
[----:B------:R-:W-:Y:S01]  /*6a70*/  FMUL R16, R47, R20 ;  /* 0x000000142f107220 */ /* 0x000fe20000400000 */
[----:B------:R-:W-:Y:S01]  /*6a80*/  FFMA R2, R49, R51, R2 ;  /* 0x0000003331027223 */ /* 0x000fe20000000002 */
[C---:B------:R-:W-:Y:S01]  /*6a90*/  FMUL R14, R47.reuse, R18 ;  /* 0x000000122f0e7220 */ /* 0x040fe20000400000 */
[C---:B------:R-:W-:Y:S01]  /*6aa0*/  FMUL R17, R47.reuse, R21 ;  /* 0x000000152f117220 */ /* 0x040fe20000400000 */
[C---:B------:R-:W-:Y:S01]  /*6ab0*/  FMUL R20, R47.reuse, R24 ;  /* 0x000000182f147220 */ /* 0x040fe20000400000 */
[C---:B------:R-:W-:Y:S01]  /*6ac0*/  FMUL R18, R47.reuse, R22 ;  /* 0x000000162f127220 */ /* 0x040fe20000400000 */
[C---:B------:R-:W-:Y:S01]  /*6ad0*/  FMUL R21, R47.reuse, R25 ;  /* 0x000000192f157220 */ /* 0x040fe20000400000 */
[C---:B------:R-:W-:Y:S01]  /*6ae0*/  FMUL R24, R47.reuse, R28 ;  /* 0x0000001c2f187220 */ /* 0x040fe20000400000 */
[C---:B------:R-:W-:Y:S01]  /*6af0*/  FMUL R22, R47.reuse, R26 ;  /* 0x0000001a2f167220 */ /* 0x040fe20000400000 */
[C---:B------:R-:W-:Y:S01]  /*6b00*/  FMUL R25, R47.reuse, R29 ;  /* 0x0000001d2f197220 */ /* 0x040fe20000400000 */
[----:B------:R-:W-:Y:S01]  /*6b10*/  FMUL R28, R47, R32 ;  /* 0x000000202f1c7220 */ /* 0x000fe20000400000 */
[----:B------:R-:W-:Y:S01]  /*6b20*/  LOP3.LUT R32, R57, 0xffff0000, RZ, 0xc0, !PT ;  /* 0xffff000039207812 */ /* 0x000fe200078ec0ff */
[C---:B------:R-:W-:Y:S01]  /*6b30*/  FMUL R26, R47.reuse, R30 ;  /* 0x0000001e2f1a7220 */ /* 0x040fe20000400000 */
[----:B------:R-:W-:Y:S01]  /*6b40*/  FMUL R29, R47, R33 ;  /* 0x000000212f1d7220 */ /* 0x000fe20000400000 */
[----:B------:R-:W-:Y:S01]  /*6b50*/  SHF.L.U32 R33, R58, 0x10, RZ ;  /* 0x000000103a217819 */ /* 0x000fe200000006ff */
[----:B------:R-:W-:Y:S01]  /*6b60*/  FFMA R3, R49, R52, R3 ;  /* 0x0000003431037223 */ /* 0x000fe20000000003 */
[----:B------:R-:W-:Y:S01]  /*6b70*/  F2FP.BF16.F32.PACK_AB R52, R2, R0 ;  /* 0x000000000234723e */ /* 0x000fe200000010ff */
[----:B------:R-:W-:Y:S01]  /*6b80*/  FMUL R7, R47, R7 ;  /* 0x000000072f077220 */ /* 0x000fe20000400000 */
[----:B------:R-:W-:Y:S01]  /*6b90*/  SHF.L.U32 R0, R59, 0x10, RZ ;  /* 0x000000103b007819 */ /* 0x000fe200000006ff */
[----:B------:R-:W-:Y:S01]  /*6ba0*/  FMUL R30, R47, R34 ;  /* 0x000000222f1e7220 */ /* 0x000fe20000400000 */
[----:B------:R-:W-:Y:S01]  /*6bb0*/  LOP3.LUT R34, R58, 0xffff0000, RZ, 0xc0, !PT ;  /* 0xffff00003a227812 */ /* 0x000fe200078ec0ff */
[----:B------:R-:W-:Y:S01]  /*6bc0*/  FFMA R7, R49, R32, R7 ;  /* 0x0000002031077223 */ /* 0x000fe20000000007 */
[----:B------:R-:W-:Y:S01]  /*6bd0*/  LOP3.LUT R2, R59, 0xffff0000, RZ, 0xc0, !PT ;  /* 0xffff00003b027812 */ /* 0x000fe200078ec0ff */
[----:B------:R-:W-:Y:S01]  /*6be0*/  FFMA R4, R49, R33, R4 ;  /* 0x0000002131047223 */ /* 0x000fe20000000004 */
[----:B------:R-:W-:Y:S01]  /*6bf0*/  FMUL R11, R47, R11 ;  /* 0x0000000b2f0b7220 */ /* 0x000fe20000400000 */
[----:B------:R-:W-:Y:S01]  /*6c00*/  FFMA R5, R49, R34, R5 ;  /* 0x0000002231057223 */ /* 0x000fe20000000005 */
[----:B------:R-:W-:Y:S01]  /*6c10*/  F2FP.BF16.F32.PACK_AB R53, R7, R3 ;  /* 0x000000030735723e */ /* 0x000fe200000010ff */
[C---:B------:R-:W-:Y:S01]  /*6c20*/  FFMA R6, R49.reuse, R0, R6 ;  /* 0x0000000031067223 */ /* 0x040fe20000000006 */
[C---:B------:R-:W-:Y:S01]  /*6c30*/  SHF.L.U32 R0, R60.reuse, 0x10, RZ ;  /* 0x000000103c007819 */ /* 0x040fe200000006ff */
[----:B------:R-:W-:Y:S01]  /*6c40*/  FFMA R11, R49, R2, R11 ;  /* 0x00000002310b7223 */ /* 0x000fe2000000000b */
[----:B------:R-:W-:Y:S01]  /*6c50*/  LOP3.LUT R2, R60, 0xffff0000, RZ, 0xc0, !PT ;  /* 0xffff00003c027812 */ /* 0x000fe200078ec0ff */
[----:B------:R-:W-:Y:S01]  /*6c60*/  FMUL R15, R47, R15 ;  /* 0x0000000f2f0f7220 */ /* 0x000fe20000400000 */
[----:B------:R-:W-:Y:S01]  /*6c70*/  SHF.L.U32 R3, R61, 0x10, RZ ;  /* 0x000000103d037819 */ /* 0x000fe200000006ff */
[----:B------:R-:W-:Y:S01]  /*6c80*/  FFMA R8, R49, R0, R8 ;  /* 0x0000000031087223 */ /* 0x000fe20000000008 */
[----:B------:R-:W-:Y:S01]  /*6c90*/  LOP3.LUT R0, R61, 0xffff0000, RZ, 0xc0, !PT ;  /* 0xffff00003d007812 */ /* 0x000fe200078ec0ff */
[C---:B------:R-:W-:Y:S01]  /*6ca0*/  FFMA R9, R49.reuse, R2, R9 ;  /* 0x0000000231097223 */ /* 0x040fe20000000009 */
[C---:B------:R-:W-:Y:S01]  /*6cb0*/  SHF.L.U32 R2, R62.reuse, 0x10, RZ ;  /* 0x000000103e027819 */ /* 0x040fe200000006ff */
[----:B------:R-:W-:Y:S01]  /*6cc0*/  FFMA R10, R49, R3, R10 ;  /* 0x00000003310a7223 */ /* 0x000fe2000000000a */
[----:B------:R-:W-:Y:S01]  /*6cd0*/  SHF.L.U32 R3, R63, 0x10, RZ ;  /* 0x000000103f037819 */ /* 0x000fe200000006ff */
[C---:B------:R-:W-:Y:S01]  /*6ce0*/  FFMA R15, R49.reuse, R0, R15 ;  /* 0x00000000310f7223 */ /* 0x040fe2000000000f */
[----:B------:R-:W-:Y:S01]  /*6cf0*/  LOP3.LUT R0, R62, 0xffff0000, RZ, 0xc0, !PT ;  /* 0xffff00003e007812 */ /* 0x000fe200078ec0ff */
[----:B------:R-:W-:Y:S01]  /*6d00*/  FFMA R12, R49, R2, R12 ;  /* 0x00000002310c7223 */ /* 0x000fe2000000000c */
[C---:B------:R-:W-:Y:S01]  /*6d10*/  SHF.L.U32 R2, R68.reuse, 0x10, RZ ;  /* 0x0000001044027819 */ /* 0x040fe200000006ff */
[----:B------:R-:W-:Y:S01]  /*6d20*/  FMUL R19, R47, R19 ;  /* 0x000000132f137220 */ /* 0x000fe20000400000 */
[----:B------:R-:W-:Y:S01]  /*6d30*/  F2FP.BF16.F32.PACK_AB R54, R5, R4 ;  /* 0x000000040536723e */ /* 0x000fe200000010ff */
[----:B------:R-:W-:Y:S01]  /*6d40*/  FFMA R13, R49, R0, R13 ;  /* 0x00000000310d7223 */ /* 0x000fe2000000000d */
[----:B------:R-:W-:Y:S01]  /*6d50*/  LOP3.LUT R0, R63, 0xffff0000, RZ, 0xc0, !PT ;  /* 0xffff00003f007812 */ /* 0x000fe200078ec0ff */
[----:B------:R-:W-:Y:S01]  /*6d60*/  FFMA R14, R49, R3, R14 ;  /* 0x00000003310e7223 */ /* 0x000fe2000000000e */
[----:B------:R-:W-:Y:S01]  /*6d70*/  LOP3.LUT R3, R68, 0xffff0000, RZ, 0xc0, !PT ;  /* 0xffff000044037812 */ /* 0x000fe200078ec0ff */
[----:B------:R-:W-:Y:S01]  /*6d80*/  FMUL R23, R47, R23 ;  /* 0x000000172f177220 */ /* 0x000fe20000400000 */
[----:B------:R-:W-:Y:S01]  /*6d90*/  F2FP.BF16.F32.PACK_AB R55, R11, R6 ;  /* 0x000000060b37723e */ /* 0x000fe200000010ff */
[----:B------:R-:W-:Y:S01]  /*6da0*/  FFMA R19, R49, R0, R19 ;  /* 0x0000000031137223 */ /* 0x000fe20000000013 */
[----:B------:R-:W-:Y:S01]  /*6db0*/  SHF.L.U32 R0, R69, 0x10, RZ ;  /* 0x0000001045007819 */ /* 0x000fe200000006ff */
[----:B------:R-:W-:Y:S01]  /*6dc0*/  FFMA R16, R49, R2, R16 ;  /* 0x0000000231107223 */ /* 0x000fe20000000010 */
[----:B------:R-:W-:Y:S01]  /*6dd0*/  LOP3.LUT R2, R69, 0xffff0000, RZ, 0xc0, !PT ;  /* 0xffff000045027812 */ /* 0x000fe200078ec0ff */
[----:B------:R-:W-:Y:S01]  /*6de0*/  FFMA R17, R49, R3, R17 ;  /* 0x0000000331117223 */ /* 0x000fe20000000011 */
[----:B------:R-:W-:Y:S01]  /*6df0*/  SHF.L.U32 R3, R71, 0x10, RZ ;  /* 0x0000001047037819 */ /* 0x000fe200000006ff */
[----:B------:R-:W-:Y:S01]  /*6e00*/  FFMA R18, R49, R0, R18 ;  /* 0x0000000031127223 */ /* 0x000fe20000000012 */
[C---:B------:R-:W-:Y:S01]  /*6e10*/  SHF.L.U32 R0, R70.reuse, 0x10, RZ ;  /* 0x0000001046007819 */ /* 0x040fe200000006ff */
[----:B------:R1:W-:Y:S01]  /*6e20*/  STS.128 [R67], R52 ;  /* 0x0000003443007388 */ /* 0x0003e20000000c00 */
[----:B------:R-:W-:Y:S01]  /*6e30*/  F2FP.BF16.F32.PACK_AB R8, R9, R8 ;  /* 0x000000080908723e */ /* 0x000fe200000010ff */
[C---:B------:R-:W-:Y:S01]  /*6e40*/  FFMA R23, R49.reuse, R2, R23 ;  /* 0x0000000231177223 */ /* 0x040fe20000000017 */
[----:B------:R-:W-:Y:S01]  /*6e50*/  LOP3.LUT R2, R70, 0xffff0000, RZ, 0xc0, !PT ;  /* 0xffff000046027812 */ /* 0x000fe200078ec0ff */
[----:B------:R-:W-:Y:S01]  /*6e60*/  FFMA R20, R49, R0, R20 ;  /* 0x0000000031147223 */ /* 0x000fe20000000014 */
[----:B------:R-:W-:Y:S01]  /*6e70*/  LOP3.LUT R0, R71, 0xffff0000, RZ, 0xc0, !PT ;  /* 0xffff000047007812 */ /* 0x000fe200078ec0ff */
[----:B------:R-:W-:Y:S01]  /*6e80*/  FMUL R27, R47, R27 ;  /* 0x0000001b2f1b7220 */ /* 0x000fe20000400000 */
[----:B------:R-:W-:Y:S01]  /*6e90*/  F2FP.BF16.F32.PACK_AB R9, R15, R10 ;  /* 0x0000000a0f09723e */ /* 0x000fe200000010ff */
[C---:B------:R-:W-:Y:S01]  /*6ea0*/  FFMA R21, R49.reuse, R2, R21 ;  /* 0x0000000231157223 */ /* 0x040fe20000000015 */
[C---:B------:R-:W-:Y:S01]  /*6eb0*/  FFMA R22, R49.reuse, R3, R22 ;  /* 0x0000000331167223 */ /* 0x040fe20000000016 */
[----:B------:R-:W-:Y:S01]  /*6ec0*/  FFMA R27, R49, R0, R27 ;  /* 0x00000000311b7223 */ /* 0x000fe2000000001b */
[C---:B------:R-:W-:Y:S01]  /*6ed0*/  SHF.L.U32 R2, R76.reuse, 0x10, RZ ;  /* 0x000000104c027819 */ /* 0x040fe200000006ff */
[C---:B------:R-:W-:Y:S01]  /*6ee0*/  FMUL R31, R47.reuse, R31 ;  /* 0x0000001f2f1f7220 */ /* 0x040fe20000400000 */
[----:B------:R-:W-:Y:S01]  /*6ef0*/  LOP3.LUT R0, R76, 0xffff0000, RZ, 0xc0, !PT ;  /* 0xffff00004c007812 */ /* 0x000fe200078ec0ff */
[----:B------:R-:W-:Y:S01]  /*6f00*/  FMUL R35, R47, R35 ;  /* 0x000000232f237220 */ /* 0x000fe20000400000 */
[----:B------:R-:W-:Y:S01]  /*6f10*/  SHF.L.U32 R3, R77, 0x10, RZ ;  /* 0x000000104d037819 */ /* 0x000fe200000006ff */
[----:B------:R-:W-:Y:S01]  /*6f20*/  FFMA R24, R49, R2, R24 ;  /* 0x0000000231187223 */ /* 0x000fe20000000018 */
[----:B------:R-:W-:Y:S01]  /*6f30*/  F2FP.BF16.F32.PACK_AB R10, R13, R12 ;  /* 0x0000000c0d0a723e */ /* 0x000fe200000010ff */
[----:B------:R-:W-:Y:S01]  /*6f40*/  FFMA R25, R49, R0, R25 ;  /* 0x0000000031197223 */ /* 0x000fe20000000019 */
[----:B------:R-:W-:Y:S01]  /*6f50*/  F2FP.BF16.F32.PACK_AB R11, R19, R14 ;  /* 0x0000000e130b723e */ /* 0x000fe200000010ff */
[----:B------:R-:W-:Y:S01]  /*6f60*/  FFMA R26, R49, R3, R26 ;  /* 0x00000003311a7223 */ /* 0x000fe2000000001a */
[----:B------:R-:W-:Y:S02]  /*6f70*/  LOP3.LUT R0, R77, 0xffff0000, RZ, 0xc0, !PT ;  /* 0xffff00004d007812 */ /* 0x000fe400078ec0ff */
[C---:B------:R-:W-:Y:S01]  /*6f80*/  SHF.L.U32 R2, R78.reuse, 0x10, RZ ;  /* 0x000000104e027819 */ /* 0x040fe200000006ff */
[----:B------:R1:W-:Y:S01]  /*6f90*/  STS.128 [R66+0x10], R8 ;  /* 0x0000100842007388 */ /* 0x0003e20000000c00 */
[----:B------:R-:W-:Y:S01]  /*6fa0*/  LOP3.LUT R3, R78, 0xffff0000, RZ, 0xc0, !PT ;  /* 0xffff00004e037812 */ /* 0x000fe200078ec0ff */
[----:B------:R-:W-:Y:S01]  /*6fb0*/  FFMA R31, R49, R0, R31 ;  /* 0x00000000311f7223 */ /* 0x000fe2000000001f */
[----:B------:R-:W-:Y:S01]  /*6fc0*/  SHF.L.U32 R4, R79, 0x10, RZ ;  /* 0x000000104f047819 */ /* 0x000fe200000006ff */
[----:B------:R-:W-:Y:S01]  /*6fd0*/  FFMA R28, R49, R2, R28 ;  /* 0x00000002311c7223 */ /* 0x000fe2000000001c */
[----:B------:R-:W-:Y:S01]  /*6fe0*/  F2FP.BF16.F32.PACK_AB R16, R17, R16 ;  /* 0x000000101110723e */ /* 0x000fe200000010ff */
[----:B------:R-:W-:Y:S01]  /*6ff0*/  FFMA R29, R49, R3, R29 ;  /* 0x00000003311d7223 */ /* 0x000fe2000000001d */
[----:B------:R-:W-:Y:S01]  /*7000*/  LOP3.LUT R5, R79, 0xffff0000, RZ, 0xc0, !PT ;  /* 0xffff00004f057812 */ /* 0x000fe200078ec0ff */
[----:B------:R-:W-:Y:S01]  /*7010*/  FFMA R30, R49, R4, R30 ;  /* 0x00000004311e7223 */ /* 0x000fe2000000001e */
[----:B------:R-:W-:Y:S02]  /*7020*/  F2FP.BF16.F32.PACK_AB R17, R23, R18 ;  /* 0x000000121711723e */ /* 0x000fe400000010ff */
[----:B------:R-:W-:Y:S01]  /*7030*/  F2FP.BF16.F32.PACK_AB R18, R21, R20 ;  /* 0x000000141512723e */ /* 0x000fe200000010ff */
[----:B------:R-:W-:Y:S01]  /*7040*/  FFMA R35, R49, R5, R35 ;  /* 0x0000000531237223 */ /* 0x000fe20000000023 */
[----:B------:R-:W-:Y:S02]  /*7050*/  F2FP.BF16.F32.PACK_AB R19, R27, R22 ;  /* 0x000000161b13723e */ /* 0x000fe400000010ff */
[----:B------:R-:W-:Y:S02]  /*7060*/  F2FP.BF16.F32.PACK_AB R24, R25, R24 ;  /* 0x000000181918723e */ /* 0x000fe400000010ff */
[----:B------:R-:W-:Y:S01]  /*7070*/  F2FP.BF16.F32.PACK_AB R25, R31, R26 ;  /* 0x0000001a1f19723e */ /* 0x000fe200000010ff */
[----:B------:R1:W-:Y:S01]  /*7080*/  STS.128 [R65+0x20], R16 ;  /* 0x0000201041007388 */ /* 0x0003e20000000c00 */
[----:B------:R-:W-:Y:S02]  /*7090*/  F2FP.BF16.F32.PACK_AB R26, R29, R28 ;  /* 0x0000001c1d1a723e */ /* 0x000fe400000010ff */
[----:B------:R-:W-:Y:S05]  /*70a0*/  F2FP.BF16.F32.PACK_AB R27, R35, R30 ;  /* 0x0000001e231b723e */ /* 0x000fea00000010ff */
[----:B------:R1:W-:Y:S01]  /*70b0*/  STS.128 [R64+0x10], R24 ;  /* 0x0000101840007388 */ /* 0x0003e20000000c00 */
[----:B------:R-:W-:Y:S01]  /*70c0*/  @!PT LDS RZ, [RZ] ;  /* 0x00000000fffff984 */ /* 0x000fe20000000800 */
[----:B------:R-:W-:Y:S01]  /*70d0*/  @!PT LDS RZ, [RZ] ;  /* 0x00000000fffff984 */ /* 0x000fe20000000800 */
[----:B------:R-:W-:Y:S01]  /*70e0*/  @!PT LDS RZ, [RZ] ;  /* 0x00000000fffff984 */ /* 0x000fe20000000800 */
[----:B------:R-:W-:Y:S01]  /*70f0*/  @!PT LDS RZ, [RZ] ;  /* 0x00000000fffff984 */ /* 0x000fe20000000800 */
[----:B------:R2:W-:Y:S07]  /*7100*/  MEMBAR.ALL.CTA ;  /* 0x0000000000007992 */ /* 0x0005ee0000008000 */
[----:B--2---:R-:W2:Y:S02]  /*7110*/  FENCE.VIEW.ASYNC.S ;  /* 0x00000000000073c6 */ /* 0x004ea40000000000 */
[----:B--2---:R-:W-:Y:S06]  /*7120*/  BAR.SYNC.DEFER_BLOCKING 0x1, 0x80 ;  /* 0x0042000000007b1d */ /* 0x004fec0000010000 */
[----:B------:R-:W-:Y:S05]  /*7130*/  @P0 BRA `(.L_x_111) ;  /* 0x00000000001c0947 */ /* 0x000fea0003800000 */
[----:B------:R-:W-:Y:S01]  /*7140*/  R2UR UR4, R72 ;  /* 0x00000000480472ca */ /* 0x000fe200000e0000 */
[----:B------:R-:W-:Y:S01]  /*7150*/  UIADD3 UR6, UP0, UPT, UR54, 0xa80, URZ ;  /* 0x00000a8036067890 */ /* 0x000fe2000ff1e0ff */
[----:B------:R-:W-:Y:S03]  /*7160*/  UMOV UR39, UR44 ;  /* 0x0000002c00277c82 */ /* 0x000fe60008000000 */
[----:B------:R-:W-:Y:S08]  /*7170*/  UIADD3.X UR7, UPT, UPT, URZ, UR55, URZ, UP0, !UPT ;  /* 0x00000037ff077290 */ /* 0x000ff000087fe4ff */
[----:B------:R-:W-:Y:S09]  /*7180*/  UIADD3 UR36, UPT, UPT, UR49, 0x200, UR4 ;  /* 0x0000020031247890 */ /* 0x000ff2000fffe004 */
[----:B------:R2:W-:Y:S02]  /*7190*/  UTMASTG.3D [UR36], [UR6] ;  /* 0x00000024060073b5 */ /* 0x0005e40008010000 */
[----:B--2---:R0:W-:Y:S02]  /*71a0*/  UTMACMDFLUSH ;  /* 0x00000000000079b7 */ /* 0x0041e40000000000 */
.L_x_111:
[----:B------:R-:W-:Y:S05]  /*71b0*/  BSYNC.RECONVERGENT B0 ;  /* 0x0000000000007941 */ /* 0x000fea0003800200 */
.L_x_110:
[----:B------:R-:W-:Y:S01]  /*71c0*/  UIADD3 UR36, UPT, UPT, UR56, 0x1, URZ ;  /* 0x0000000138247890 */ /* 0x000fe2000fffe0ff */
[----:B------:R-:W-:Y:S03]  /*71d0*/  BSSY.RECONVERGENT B0, `(.L_x_112) ;  /* 0x0000005000007945 */ /* 0x000fe60003800200 */
[----:B------:R-:W-:Y:S04]  /*71e0*/  UISETP.NE.AND UP0, UPT, UR36, 0x3, UPT ;  /* 0x000000032400788c */ /* 0x000fe8000bf05270 */
[----:B------:R-:W-:Y:S01]  /*71f0*/  USEL UR39, UR36, URZ, UP0 ;  /* 0x000000ff24277287 */ /* 0x000fe20008000000 */
[----:B------:R-:W-:Y:S11]  /*7200*/  @P0 BRA `(.L_x_113) ;  /* 0x0000000000040947 */ /* 0x000ff60003800000 */
[----:B------:R-:W-:Y:S04]  /*7210*/  DEPBAR.LE SB0, 0x1 ;  /* 0x000080400000791a */ /* 0x000fe80000000000 */
.L_x_113:
[----:B------:R-:W-:Y:S05]  /*7220*/  BSYNC.RECONVERGENT B0 ;  /* 0x0000000000007941 */ /* 0x000fea0003800200 */
.L_x_112:
[----:B------:R-:W-:Y:S01]  /*7230*/  BAR.SYNC.DEFER_BLOCKING 0x1, 0x80 ;  /* 0x0042000000007b1d */ /* 0x000fe20000010000 */
[----:B------:R-:W-:Y:S01]  /*7240*/  ISETP.NE.AND P1, PT, R104, RZ, PT ;  /* 0x000000ff6800720c */ /* 0x000fe20003f25270 */
[----:B------:R-:W-:Y:S01]  /*7250*/  UISETP.NE.AND UP0, UPT, UR51, URZ, UPT ;  /* 0x000000ff3300728c */ /* 0x000fe2000bf05270 */
[----:B------:R-:W-:Y:S11]  /*7260*/  LEA R3, R74, UR49, 0x3 ;  /* 0x000000314a037c11 */ /* 0x000ff6000f8e18ff */
[----:B------:R-:W-:Y:S01]  /*7270*/  @P1 SHF.L.U32 R4, R107, 0x1f, RZ ;  /* 0x0000001f6b041819 */ /* 0x000fe200000006ff */
[----:B------:R-:W-:Y:S06]  /*7280*/  BRA.U !UP0, `(.L_x_114) ;  /* 0x0000000108247547 */ /* 0x000fec000b800000 */
[----:B------:R-:W2:Y:S01]  /*7290*/  S2R R0, SR_CgaCtaId ;  /* 0x0000000000007919 */ /* 0x000ea20000008800 */
[----:B------:R-:W-:Y:S01]  /*72a0*/  IMAD.U32 R2, RZ, RZ, UR50 ;  /* 0x00000032ff027e24 */ /* 0x000fe2000f8e00ff */
[----:B------:R-:W-:Y:S04]  /*72b0*/  UIADD3 UR50, UPT, UPT, UR50, 0x1, URZ ;  /* 0x0000000132327890 */ /* 0x000fe8000fffe0ff */
[----:B------:R-:W-:Y:S01]  /*72c0*/  @P1 LEA R2, R2, UR49, 0x3 ;  /* 0x0000003102021c11 */ /* 0x000fe2000f8e18ff */
[----:B------:R-:W-:Y:S04]  /*72d0*/  UISETP.NE.AND UP0, UPT, UR50, 0x3, UPT ;  /* 0x000000033200788c */ /* 0x000fe8000bf05270 */
[----:B------:R-:W-:Y:S01]  /*72e0*/  @P1 VIADD R2, R2, 0x98 ;  /* 0x0000009802021836 */ /* 0x000fe20000000000 */
[----:B------:R-:W-:Y:S04]  /*72f0*/  USEL UR50, UR50, URZ, UP0 ;  /* 0x000000ff32327287 */ /* 0x000fe80008000000 */
[----:B--2---:R-:W-:Y:S04]  /*7300*/  @P1 PRMT R0, R0, 0x654, R2 ;  /* 0x0000065400001816 */ /* 0x004fe80000000002 */
[----:B------:R2:W-:Y:S04]  /*7310*/  @P1 SYNCS.ARRIVE.TRANS64.RED.A1T0 RZ, [R0+URZ], RZ ;  /* 0x000000ff00ff19a7 */ /* 0x0005e800081004ff */
.L_x_114:
[----:B------:R-:W4:Y:S01]  /*7320*/  @P1 SYNCS.PHASECHK.TRANS64.TRYWAIT P0, [R3+URZ+0x80], R4 ;  /* 0x00008004030015a7 */ /* 0x000f2200080011ff */
[----:B------:R-:W-:Y:S01]  /*7330*/  BSSY B1, `(.L_x_115) ;  /* 0x0000015000017945 */ /* 0x000fe20003800000 */
[----:B----4-:R-:W-:Y:S03]  /*7340*/  @P1 SEL R75, RZ, 0x1, !P0 ;  /* 0x00000001ff4b1807 */ /* 0x010fe60004000000 */
[----:B------:R-:W-:Y:S05]  /*7350*/  @!P1 BRA `(.L_x_116) ;  /* 0x0000000000489947 */ /* 0x000fea0003800000 */
[----:B------:R-:W-:Y:S01]  /*7360*/  ISETP.NE.AND P1, PT, R108, RZ, PT ;  /* 0x000000ff6c00720c */ /* 0x000fe20003f25270 */
[----:B------:R-:W-:Y:S01]  /*7370*/  BSSY B0, `(.L_x_117) ;  /* 0x000000a000007945 */ /* 0x000fe20003800000 */
[----:B------:R-:W-:Y:S11]  /*7380*/  ISETP.NE.AND P0, PT, R75, RZ, PT ;  /* 0x000000ff4b00720c */ /* 0x000ff60003f05270 */
[----:B------:R-:W-:Y:S04]  /*7390*/  @P1 IMAD R74, R74, 0x2000, R99 ;  /* 0x000020004a4a1824 */ /* 0x000fe800078e0263 */
[----:B------:R-:W-:Y:S01]  /*73a0*/  @P1 IMAD.IADD R4, R106, 0x1, R74 ;  /* 0x000000016a041824 */ /* 0x000fe200078e024a */
[----:B------:R-:W-:Y:S03]  /*73b0*/  @P1 IADD3 R2, PT, PT, R105, R74, RZ ;  /* 0x0000004a69021210 */ /* 0x000fe60007ffe0ff */
[----:B--2---:R-:W-:Y:S01]  /*73c0*/  @P1 IMAD.IADD R0, R98, 0x1, R4 ;  /* 0x0000000162001824 */ /* 0x004fe200078e0204 */
[----:B------:R-:W-:Y:S06]  /*73d0*/  @P0 BRA `(.L_x_118) ;  /* 0x00000000000c0947 */ /* 0x000fec0003800000 */
[----:B------:R-:W-:Y:S04]  /*73e0*/  SHF.L.U32 R107, R107, 0x1f, RZ ;  /* 0x0000001f6b6b7819 */ /* 0x000fe800000006ff */
[----:B------:R-:W2:Y:S02]  /*73f0*/  SYNCS.PHASECHK.TRANS64.TRYWAIT P0, [R3+URZ+0x80], R107 ;  /* 0x0000806b030075a7 */ /* 0x000ea400080011ff */
[----:B--2---:R-:W-:Y:S05]  /*7400*/  @!P0 BRA `(.L_x_119) ;  /* 0x00000018005c8947 */ /* 0x004fea0003800000 */
.L_x_118:
[----:B------:R-:W-:Y:S05]  /*7410*/  BSYNC B0 ;  /* 0x0000000000007941 */ /* 0x000fea0003800000 */
.L_x_117:
[----:B------:R-:W-:Y:S11]  /*7420*/  ISETP.NE.AND P0, PT, R108, RZ, PT ;  /* 0x000000ff6c00720c */ /* 0x000ff60003f05270 */
[----:B------:R-:W-:Y:S02]  /*7430*/  @!UPT UIADD3 URZ, UPT, UPT, URZ, URZ, URZ ;  /* 0x000000fffffff290 */ /* 0x000fe4000fffe0ff */
[----:B------:R4:W1:Y:S04]  /*7440*/  @P0 LDS.128 R56, [R74] ;  /* 0x000000004a380984 */ /* 0x0008680000000c00 */
[----:B------:R4:W1:Y:S04]  /*7450*/  @P0 LDS.128 R68, [R2+0x20] ;  /* 0x0000200002440984 */ /* 0x0008680000000c00 */
[----:B------:R4:W1:Y:S04]  /*7460*/  @P0 LDS.128 R60, [R4+0x10] ;  /* 0x00001000043c0984 */ /* 0x0008680000000c00 */
[----:B------:R4:W1:Y:S02]  /*7470*/  @P0 LDS.128 R76, [R0+0x10] ;  /* 0x00001000004c0984 */ /* 0x0008640000000c00 */
.L_x_116:
[----:B------:R-:W-:Y:S05]  /*7480*/  BSYNC B1 ;  /* 0x0000000000017941 */ /* 0x000fea0003800000 */
.L_x_115:
[----:B--2-4-:R-:W-:Y:S05]  /*7490*/  VIADD R0, R48, 0x20 ;  /* 0x0000002030007836 */ /* 0x014fea0000000000 */
[----:B------:R-:W-:Y:S04]  /*74a0*/  SHF.R.U32.HI R0, RZ, 0x15, R0 ;  /* 0x00000015ff007819 */ /* 0x000fe80000011600 */
[----:B------:R-:W-:Y:S11]  /*74b0*/  LOP3.LUT P0, RZ, R0, 0x3, R92, 0x48, !PT ;  /* 0x0000000300ff7812 */ /* 0x000ff6000780485c */
[----:B------:R-:W-:Y:S02]  /*74c0*/  @!UPT UIADD3 URZ, UPT, UPT, URZ, URZ, URZ ;  /* 0x000000fffffff290 */ /* 0x000fe4000fffe0ff */
[----:B------:R-:W-:Y:S05]  /*74d0*/  @!P0 BRA `(.L_x_120) ;  /* 0x0000000000408947 */ /* 0x000fea0003800000 */
[----:B------:R-:W2:Y:S01]  /*74e0*/  LDCU.64 UR8, c[0x4][0x70] ;  /* 0x01000e00ff0877ac */ /* 0x000ea20008000a00 */
[----:B------:R-:W-:Y:S01]  /*74f0*/  MOV R3, 0x0 ;  /* 0x0000000000037802 */ /* 0x000fe20000000f00 */
[----:B------:R-:W-:Y:S02]  /*7500*/  HFMA2 R12, -RZ, RZ, 0, 5.9604644775390625e-08 ;  /* 0x00000001ff0c7431 */ /* 0x000fe400000001ff */
[----:B-1----:R-:W-:Y:S02]  /*7510*/  IMAD.MOV.U32 R8, RZ, RZ, 0x192 ;  /* 0x00000192ff087424 */ /* 0x002fe400078e00ff */
[----:B------:R-:W-:Y:S01]  /*7520*/  IMAD.MOV.U32 R13, RZ, RZ, RZ ;  /* 0x000000ffff0d7224 */ /* 0x000fe200078e00ff */
[----:B------:R-:W1:Y:S01]  /*7530*/  LDCU.64 UR6, c[0x4][0x78] ;  /* 0x01000f00ff0677ac */ /* 0x000e620008000a00 */
[----:B------:R-:W4:Y:S01]  /*7540*/  LDC.64 R2, c[0x4][R3] ;  /* 0x0100000003027b82 */ /* 0x000f220000000a00 */
[----:B------:R-:W5:Y:S01]  /*7550*/  LDCU.64 UR4, c[0x4][0x10] ;  /* 0x01000200ff0477ac */ /* 0x000f620008000a00 */
[----:B--2---:R-:W-:Y:S01]  /*7560*/  MOV R5, UR9 ;  /* 0x0000000900057c02 */ /* 0x004fe20008000f00 */
[----:B------:R-:W-:Y:S01]  /*7570*/  IMAD.U32 R4, RZ, RZ, UR8 ;  /* 0x00000008ff047e24 */ /* 0x000fe2000f8e00ff */
[----:B-1----:R-:W-:Y:S01]  /*7580*/  MOV R7, UR7 ;  /* 0x0000000700077c02 */ /* 0x002fe20008000f00 */
[----:B------:R-:W-:Y:S01]  /*7590*/  IMAD.U32 R6, RZ, RZ, UR6 ;  /* 0x00000006ff067e24 */ /* 0x000fe2000f8e00ff */
[----:B-----5:R-:W-:Y:S01]  /*75a0*/  MOV R11, UR5 ;  /* 0x00000005000b7c02 */ /* 0x020fe20008000f00 */
[----:B------:R-:W-:Y:S02]  /*75b0*/  IMAD.U32 R10, RZ, RZ, UR4 ;  /* 0x00000004ff0a7e24 */ /* 0x000fe4000f8e00ff */
[----:B------:R-:W-:Y:S07]  /*75c0*/  LEPC R20, `(.L_x_120) ;  /* 0x000000001014794e */ /* 0x000fee0000000000 */
[----:B---34-:R-:W-:Y:S05]  /*75d0*/  CALL.ABS.NOINC R2 ;  /* 0x0000000002007343 */ /* 0x018fea0003c00000 */
.L_x_120:
[----:B------:R-:W-:Y:S01]  /*75e0*/  ISETP.NE.AND P0, PT, R100, RZ, PT ;  /* 0x000000ff6400720c */ /* 0x000fe20003f05270 */
[----:B------:R-:W-:Y:S05]  /*75f0*/  WARPSYNC.ALL ;  /* 0x0000000000007948 */ /* 0x000fea0003800000 */
[----:B------:R-:W-:Y:S01]  /*7600*/  R2UR UR4, R48 ;  /* 0x00000000300472ca */ /* 0x000fe200000e0000 */
[----:B------:R-:W-:Y:S01]  /*7610*/  USHF.L.U32 UR8, UR39, 0xd, URZ ;  /* 0x0000000d27087899 */ /* 0x000fe200080006ff */
[----:B------:R-:W-:Y:S01]  /*7620*/  R2UR UR5, R73 ;  /* 0x00000000490572ca */ /* 0x000fe200000e0000 */
[----:B------:R-:W-:Y:S01]  /*7630*/  BSSY.RECONVERGENT B0, `(.L_x_121) ;  /* 0x000008e000007945 */ /* 0x000fe20003800200 */
[C---:B-1----:R-:W-:Y:S02]  /*7640*/  SHF.L.U32 R0, R56.reuse, 0x10, RZ ;  /* 0x0000001038007819 */ /* 0x042fe400000006ff */
[----:B------:R-:W-:Y:S02]  /*7650*/  LOP3.LUT R2, R56, 0xffff0000, RZ, 0xc0, !PT ;  /* 0xffff000038027812 */ /* 0x000fe400078ec0ff */
[C---:B------:R-:W-:Y:S02]  /*7660*/  SHF.L.U32 R3, R57.reuse, 0x10, RZ ;  /* 0x0000001039037819 */ /* 0x040fe400000006ff */
[----:B------:R-:W-:Y:S02]  /*7670*/  LOP3.LUT R48, R57, 0xffff0000, RZ, 0xc0, !PT ;  /* 0xffff000039307812 */ /* 0x000fe400078ec0ff */
[C---:B------:R-:W-:Y:S01]  /*7680*/  SHF.L.U32 R50, R58.reuse, 0x10, RZ ;  /* 0x000000103a327819 */ /* 0x040fe200000006ff */
[----:B------:R-:W1:Y:S01]  /*7690*/  LDTM.x32 R4, tmem[UR4+0x20] ;  /* 0x00002004000479ee */ /* 0x000e6200082c0000 */
[----:B------:R-:W-:Y:S01]  /*76a0*/  LOP3.LUT R51, R58, 0xffff0000, RZ, 0xc0, !PT ;  /* 0xffff00003a337812 */ /* 0x000fe200078ec0ff */
[----:B------:R-:W-:Y:S01]  /*76b0*/  NOP ;  /* 0x0000000000007918 */ /* 0x000fe20000000000 */
[C---:B------:R-:W-:Y:S01]  /*76c0*/  SHF.L.U32 R52, R59.reuse, 0x10, RZ ;  /* 0x000000103b347819 */ /* 0x040fe200000006ff */
[----:B------:R-:W-:Y:S01]  /*76d0*/  UIADD3 UR5, UPT, UPT, UR5, 0xf0, URZ ;  /* 0x000000f005057890 */ /* 0x000fe2000fffe0ff */
[----:B------:R-:W-:Y:S02]  /*76e0*/  LOP3.LUT R53, R59, 0xffff0000, RZ, 0xc0, !PT ;  /* 0xffff00003b357812 */ /* 0x000fe400078ec0ff */
[C---:B------:R-:W-:Y:S01]  /*76f0*/  SHF.L.U32 R54, R60.reuse, 0x10, RZ ;  /* 0x000000103c367819 */ /* 0x040fe200000006ff */
[----:B------:R-:W-:Y:S01]  /*7700*/  UPRMT UR5, UR45, 0x654, UR5 ;  /* 0x000006542d057896 */ /* 0x000fe20008000005 */
[----:B------:R-:W-:Y:S02]  /*7710*/  LOP3.LUT R55, R60, 0xffff0000, RZ, 0xc0, !PT ;  /* 0xffff00003c377812 */ /* 0x000fe400078ec0ff */
[C---:B------:R-:W-:Y:S02]  /*7720*/  SHF.L.U32 R56, R61.reuse, 0x10, RZ ;  /* 0x000000103d387819 */ /* 0x040fe400000006ff */
[----:B------:R-:W-:Y:S02]  /*7730*/  LOP3.LUT R57, R61, 0xffff0000, RZ, 0xc0, !PT ;  /* 0xffff00003d397812 */ /* 0x000fe400078ec0ff */
[C---:B------:R-:W-:Y:S02]  /*7740*/  SHF.L.U32 R58, R62.reuse, 0x10, RZ ;  /* 0x000000103e3a7819 */ /* 0x040fe400000006ff */
[----:B------:R-:W-:Y:S01]  /*7750*/  LOP3.LUT R59, R62, 0xffff0000, RZ, 0xc0, !PT ;  /* 0xffff00003e3b7812 */ /* 0x000fe200078ec0ff */
[----:B-1----:R-:W-:Y:S01]  /*7760*/  SYNCS.ARRIVE.TRANS64.RED.A1T0 RZ, [UR5], RZ ;  /* 0x000000ffffff79a7 */ /* 0x002fe20008100405 */
[C---:B------:R-:W-:Y:S02]  /*7770*/  SHF.L.U32 R60, R63.reuse, 0x10, RZ ;  /* 0x000000103f3c7819 */ /* 0x040fe400000006ff */
[----:B------:R-:W-:Y:S02]  /*7780*/  LOP3.LUT R61, R63, 0xffff0000, RZ, 0xc0, !PT ;  /* 0xffff00003f3d7812 */ /* 0x000fe400078ec0ff */
[C---:B------:R-:W-:Y:S01]  /*7790*/  SHF.L.U32 R62, R68.reuse, 0x10, RZ ;  /* 0x00000010443e7819 */ /* 0x040fe200000006ff */
[C---:B------:R-:W-:Y:S01]  /*77a0*/  FMUL R4, R47.reuse, R4 ;  /* 0x000000042f047220 */ /* 0x040fe20000400000 */
[----:B------:R-:W-:Y:S01]  /*77b0*/  LOP3.LUT R63, R68, 0xffff0000, RZ, 0xc0, !PT ;  /* 0xffff0000443f7812 */ /* 0x000fe200078ec0ff */
[----:B------:R-:W-:Y:S01]  /*77c0*/  FMUL R5, R47, R5 ;  /* 0x000000052f057220 */ /* 0x000fe20000400000 */
[----:B---3--:R-:W-:Y:S01]  /*77d0*/  SHF.L.U32 R64, R69, 0x10, RZ ;  /* 0x0000001045407819 */ /* 0x008fe200000006ff */
[----:B------:R-:W-:Y:S01]  /*77e0*/  FMUL R6, R47, R6 ;  /* 0x000000062f067220 */ /* 0x000fe20000400000 */
[----:B------:R-:W-:Y:S01]  /*77f0*/  LOP3.LUT R65, R69, 0xffff0000, RZ, 0xc0, !PT ;  /* 0xffff000045417812 */ /* 0x000fe200078ec0ff */
[----:B------:R-:W-:Y:S01]  /*7800*/  FMUL R7, R47, R7 ;  /* 0x000000072f077220 */ /* 0x000fe20000400000 */
[----:B------:R-:W-:Y:S01]  /*7810*/  SHF.L.U32 R66, R70, 0x10, RZ ;  /* 0x0000001046427819 */ /* 0x000fe200000006ff */
[----:B------:R-:W-:Y:S01]  /*7820*/  FFMA R4, R49, R0, R4 ;  /* 0x0000000031047223 */ /* 0x000fe20000000004 */
[C---:B------:R-:W-:Y:S01]  /*7830*/  SHF.L.U32 R74, R78.reuse, 0x10, RZ ;  /* 0x000000104e4a7819 */ /* 0x040fe200000006ff */
[----:B------:R-:W-:Y:S01]  /*7840*/  FMUL R8, R47, R8 ;  /* 0x000000082f087220 */ /* 0x000fe20000400000 */
[----:B------:R-:W-:Y:S01]  /*7850*/  LOP3.LUT R75, R78, 0xffff0000, RZ, 0xc0, !PT ;  /* 0xffff00004e4b7812 */ /* 0x000fe200078ec0ff */
[C---:B------:R-:W-:Y:S01]  /*7860*/  FFMA R5, R49.reuse, R2, R5 ;  /* 0x0000000231057223 */ /* 0x040fe20000000005 */
[----:B------:R-:W-:Y:S01]  /*7870*/  LOP3.LUT R67, R70, 0xffff0000, RZ, 0xc0, !PT ;  /* 0xffff000046437812 */ /* 0x000fe200078ec0ff */
[C---:B------:R-:W-:Y:S01]  /*7880*/  FFMA R6, R49.reuse, R3, R6 ;  /* 0x0000000331067223 */ /* 0x040fe20000000006 */
[----:B------:R-:W-:Y:S01]  /*7890*/  FFMA R7, R49, R48, R7 ;  /* 0x0000003031077223 */ /* 0x000fe20000000007 */
[----:B------:R-:W-:Y:S01]  /*78a0*/  IADD3 R78, PT, PT, R99, UR8, RZ ;  /* 0x00000008634e7c10 */ /* 0x000fe2000fffe0ff */
[----:B------:R-:W-:Y:S01]  /*78b0*/  FFMA R8, R49, R50, R8 ;  /* 0x0000003231087223 */ /* 0x000fe20000000008 */
[----:B------:R-:W-:Y:S01]  /*78c0*/  F2FP.BF16.F32.PACK_AB R4, R5, R4 ;  /* 0x000000040504723e */ /* 0x000fe200000010ff */
[----:B------:R-:W-:Y:S01]  /*78d0*/  FMUL R9, R47, R9 ;  /* 0x000000092f097220 */ /* 0x000fe20000400000 */
[----:B------:R-:W-:Y:S01]  /*78e0*/  F2FP.BF16.F32.PACK_AB R5, R7, R6 ;  /* 0x000000060705723e */ /* 0x000fe200000010ff */
[----:B------:R-:W-:Y:S01]  /*78f0*/  FMUL R0, R47, R10 ;  /* 0x0000000a2f007220 */ /* 0x000fe20000400000 */
[-C--:B------:R-:W-:Y:S01]  /*7900*/  IADD3 R106, PT, PT, R106, R78.reuse, RZ ;  /* 0x0000004e6a6a7210 */ /* 0x080fe20007ffe0ff */
[----:B------:R-:W-:Y:S01]  /*7910*/  FFMA R9, R49, R51, R9 ;  /* 0x0000003331097223 */ /* 0x000fe20000000009 */
[----:B------:R-:W-:Y:S01]  /*7920*/  IADD3 R105, PT, PT, R105, R78, RZ ;  /* 0x0000004e69697210 */ /* 0x000fe20007ffe0ff */
[----:B------:R-:W-:Y:S01]  /*7930*/  FFMA R0, R49, R52, R0 ;  /* 0x0000003431007223 */ /* 0x000fe20000000000 */
[C---:B------:R-:W-:Y:S01]  /*7940*/  FMUL R2, R47.reuse, R11 ;  /* 0x0000000b2f027220 */ /* 0x040fe20000400000 */
[----:B------:R-:W-:Y:S01]  /*7950*/  FMUL R3, R47, R12 ;  /* 0x0000000c2f037220 */ /* 0x000fe20000400000 */
[----:B------:R-:W-:Y:S01]  /*7960*/  F2FP.BF16.F32.PACK_AB R6, R9, R8 ;  /* 0x000000080906723e */ /* 0x000fe200000010ff */
[----:B------:R-:W-:Y:S01]  /*7970*/  FMUL R10, R47, R13 ;  /* 0x0000000d2f0a7220 */ /* 0x000fe20000400000 */
[C---:B------:R-:W-:Y:S01]  /*7980*/  FFMA R2, R49.reuse, R53, R2 ;  /* 0x0000003531027223 */ /* 0x040fe20000000002 */
[----:B------:R-:W-:Y:S01]  /*7990*/  FFMA R3, R49, R54, R3 ;  /* 0x0000003631037223 */ /* 0x000fe20000000003 */
[----:B------:R-:W-:Y:S01]  /*79a0*/  FMUL R11, R47, R14 ;  /* 0x0000000e2f0b7220 */ /* 0x000fe20000400000 */
[----:B------:R-:W-:Y:S01]  /*79b0*/  FFMA R10, R49, R55, R10 ;  /* 0x00000037310a7223 */ /* 0x000fe2000000000a */
[C---:B------:R-:W-:Y:S01]  /*79c0*/  FMUL R15, R47.reuse, R15 ;  /* 0x0000000f2f0f7220 */ /* 0x040fe20000400000 */
[C---:B------:R-:W-:Y:S01]  /*79d0*/  FMUL R12, R47.reuse, R16 ;  /* 0x000000102f0c7220 */ /* 0x040fe20000400000 */
[----:B------:R-:W-:Y:S01]  /*79e0*/  FMUL R13, R47, R17 ;  /* 0x000000112f0d7220 */ /* 0x000fe20000400000 */
[----:B------:R-:W-:Y:S01]  /*79f0*/  FFMA R11, R49, R56, R11 ;  /* 0x00000038310b7223 */ /* 0x000fe2000000000b */
[----:B------:R-:W-:Y:S01]  /*7a00*/  FMUL R14, R47, R18 ;  /* 0x000000122f0e7220 */ /* 0x000fe20000400000 */
[----:B------:R-:W-:Y:S01]  /*7a10*/  FFMA R15, R49, R57, R15 ;  /* 0x00000039310f7223 */ /* 0x000fe2000000000f */
[----:B------:R-:W-:Y:S01]  /*7a20*/  FMUL R19, R47, R19 ;  /* 0x000000132f137220 */ /* 0x000fe20000400000 */
[----:B------:R-:W-:Y:S01]  /*7a30*/  F2FP.BF16.F32.PACK_AB R7, R2, R0 ;  /* 0x000000000207723e */ /* 0x000fe200000010ff */
[----:B------:R-:W-:Y:S01]  /*7a40*/  FFMA R12, R49, R58, R12 ;  /* 0x0000003a310c7223 */ /* 0x000fe2000000000c */
[----:B------:R-:W-:Y:S01]  /*7a50*/  FMUL R16, R47, R20 ;  /* 0x000000142f107220 */ /* 0x000fe20000400000 */
[----:B------:R-:W-:Y:S01]  /*7a60*/  FFMA R13, R49, R59, R13 ;  /* 0x0000003b310d7223 */ /* 0x000fe2000000000d */
[----:B------:R-:W-:Y:S01]  /*7a70*/  FMUL R17, R47, R21 ;  /* 0x000000152f117220 */ /* 0x000fe20000400000 */
[----:B------:R1:W-:Y:S01]  /*7a80*/  STS.128 [R99+UR8], R4 ;  /* 0x0000000463007988 */ /* 0x0003e20008000c08 */
[----:B------:R-:W-:Y:S01]  /*7a90*/  SHF.L.U32 R68, R71, 0x10, RZ ;  /* 0x0000001047447819 */ /* 0x000fe200000006ff */
[----:B------:R-:W-:Y:S01]  /*7aa0*/  FFMA R14, R49, R60, R14 ;  /* 0x0000003c310e7223 */ /* 0x000fe2000000000e */
[----:B------:R-:W-:Y:S01]  /*7ab0*/  LOP3.LUT R69, R71, 0xffff0000, RZ, 0xc0, !PT ;  /* 0xffff000047457812 */ /* 0x000fe200078ec0ff */
[----:B------:R-:W-:Y:S01]  /*7ac0*/  FMUL R18, R47, R22 ;  /* 0x000000162f127220 */ /* 0x000fe20000400000 */
[----:B------:R-:W-:Y:S01]  /*7ad0*/  SHF.L.U32 R70, R76, 0x10, RZ ;  /* 0x000000104c467819 */ /* 0x000fe200000006ff */
[----:B------:R-:W-:Y:S01]  /*7ae0*/  FFMA R19, R49, R61, R19 ;  /* 0x0000003d31137223 */ /* 0x000fe20000000013 */
[----:B------:R-:W-:Y:S01]  /*7af0*/  FMUL R23, R47, R23 ;  /* 0x000000172f177220 */ /* 0x000fe20000400000 */
[----:B------:R-:W-:Y:S01]  /*7b00*/  FFMA R16, R49, R62, R16 ;  /* 0x0000003e31107223 */ /* 0x000fe20000000010 */
[----:B------:R-:W-:Y:S01]  /*7b10*/  FMUL R20, R47, R24 ;  /* 0x000000182f147220 */ /* 0x000fe20000400000 */
[----:B------:R-:W-:Y:S01]  /*7b20*/  FFMA R17, R49, R63, R17 ;  /* 0x0000003f31117223 */ /* 0x000fe20000000011 */
[----:B------:R-:W-:Y:S01]  /*7b30*/  FMUL R21, R47, R25 ;  /* 0x000000192f157220 */ /* 0x000fe20000400000 */
[----:B------:R-:W-:Y:S01]  /*7b40*/  FFMA R18, R49, R64, R18 ;  /* 0x0000004031127223 */ /* 0x000fe20000000012 */
[----:B------:R-:W-:Y:S01]  /*7b50*/  FMUL R22, R47, R26 ;  /* 0x0000001a2f167220 */ /* 0x000fe20000400000 */
[----:B------:R-:W-:Y:S01]  /*7b60*/  F2FP.BF16.F32.PACK_AB R8, R10, R3 ;  /* 0x000000030a08723e */ /* 0x000fe200000010ff */
[----:B------:R-:W-:Y:S01]  /*7b70*/  FFMA R23, R49, R65, R23 ;  /* 0x0000004131177223 */ /* 0x000fe20000000017 */
[----:B------:R-:W-:Y:S01]  /*7b80*/  F2FP.BF16.F32.PACK_AB R9, R15, R11 ;  /* 0x0000000b0f09723e */ /* 0x000fe200000010ff */
[----:B------:R-:W-:Y:S01]  /*7b90*/  FMUL R27, R47, R27 ;  /* 0x0000001b2f1b7220 */ /* 0x000fe20000400000 */
[----:B------:R-:W-:Y:S01]  /*7ba0*/  F2FP.BF16.F32.PACK_AB R10, R13, R12 ;  /* 0x0000000c0d0a723e */ /* 0x000fe200000010ff */
[----:B------:R-:W-:Y:S01]  /*7bb0*/  FFMA R20, R49, R66, R20 ;  /* 0x0000004231147223 */ /* 0x000fe20000000014 */
[----:B------:R-:W-:Y:S01]  /*7bc0*/  F2FP.BF16.F32.PACK_AB R11, R19, R14 ;  /* 0x0000000e130b723e */ /* 0x000fe200000010ff */
[----:B------:R-:W-:Y:S01]  /*7bd0*/  FMUL R24, R47, R28 ;  /* 0x0000001c2f187220 */ /* 0x000fe20000400000 */
[----:B------:R-:W-:Y:S01]  /*7be0*/  LOP3.LUT R71, R76, 0xffff0000, RZ, 0xc0, !PT ;  /* 0xffff00004c477812 */ /* 0x000fe200078ec0ff */
[----:B------:R-:W-:Y:S01]  /*7bf0*/  FFMA R21, R49, R67, R21 ;  /* 0x0000004331157223 */ /* 0x000fe20000000015 */
[----:B------:R-:W-:Y:S01]  /*7c00*/  SHF.L.U32 R72, R77, 0x10, RZ ;  /* 0x000000104d487819 */ /* 0x000fe200000006ff */
[----:B------:R1:W-:Y:S01]  /*7c10*/  STS.128 [R106+0x10], R8 ;  /* 0x000010086a007388 */ /* 0x0003e20000000c00 */
[----:B------:R-:W-:Y:S01]  /*7c20*/  FMUL R25, R47, R29 ;  /* 0x0000001d2f197220 */ /* 0x000fe20000400000 */
[----:B------:R-:W-:Y:S01]  /*7c30*/  FFMA R22, R49, R68, R22 ;  /* 0x0000004431167223 */ /* 0x000fe20000000016 */
[----:B------:R-:W-:Y:S01]  /*7c40*/  LOP3.LUT R73, R77, 0xffff0000, RZ, 0xc0, !PT ;  /* 0xffff00004d497812 */ /* 0x000fe200078ec0ff */
[----:B------:R-:W-:Y:S01]  /*7c50*/  FMUL R26, R47, R30 ;  /* 0x0000001e2f1a7220 */ /* 0x000fe20000400000 */
[----:B------:R-:W-:Y:S01]  /*7c60*/  FFMA R27, R49, R69, R27 ;  /* 0x00000045311b7223 */ /* 0x000fe2000000001b */
[----:B------:R-:W-:Y:S01]  /*7c70*/  FMUL R31, R47, R31 ;  /* 0x0000001f2f1f7220 */ /* 0x000fe20000400000 */
[----:B------:R-:W-:Y:S01]  /*7c80*/  FFMA R24, R49, R70, R24 ;  /* 0x0000004631187223 */ /* 0x000fe20000000018 */
[----:B------:R-:W-:Y:S01]  /*7c90*/  FMUL R28, R47, R32 ;  /* 0x000000202f1c7220 */ /* 0x000fe20000400000 */
[----:B------:R-:W-:Y:S01]  /*7ca0*/  FFMA R25, R49, R71, R25 ;  /* 0x0000004731197223 */ /* 0x000fe20000000019 */
[----:B------:R-:W-:Y:S01]  /*7cb0*/  SHF.L.U32 R76, R79, 0x10, RZ ;  /* 0x000000104f4c7819 */ /* 0x000fe200000006ff */
[----:B------:R-:W-:Y:S01]  /*7cc0*/  FMUL R29, R47, R33 ;  /* 0x000000212f1d7220 */ /* 0x000fe20000400000 */
[----:B------:R-:W-:Y:S01]  /*7cd0*/  F2FP.BF16.F32.PACK_AB R16, R17, R16 ;  /* 0x000000101110723e */ /* 0x000fe200000010ff */
[----:B------:R-:W-:Y:S01]  /*7ce0*/  FFMA R26, R49, R72, R26 ;  /* 0x00000048311a7223 */ /* 0x000fe2000000001a */
[----:B------:R-:W-:Y:S01]  /*7cf0*/  LOP3.LUT R77, R79, 0xffff0000, RZ, 0xc0, !PT ;  /* 0xffff00004f4d7812 */ /* 0x000fe200078ec0ff */
[----:B------:R-:W-:Y:S01]  /*7d00*/  FMUL R30, R47, R34 ;  /* 0x000000222f1e7220 */ /* 0x000fe20000400000 */
[----:B------:R-:W-:Y:S01]  /*7d10*/  F2FP.BF16.F32.PACK_AB R17, R23, R18 ;  /* 0x000000121711723e */ /* 0x000fe200000010ff */
[----:B------:R-:W-:Y:S01]  /*7d20*/  FFMA R31, R49, R73, R31 ;  /* 0x00000049311f7223 */ /* 0x000fe2000000001f */
[----:B------:R-:W-:Y:S01]  /*7d30*/  FMUL R35, R47, R35 ;  /* 0x000000232f237220 */ /* 0x000fe20000400000 */
[----:B------:R-:W-:Y:S01]  /*7d40*/  F2FP.BF16.F32.PACK_AB R18, R21, R20 ;  /* 0x000000141512723e */ /* 0x000fe200000010ff */
[----:B------:R-:W-:Y:S01]  /*7d50*/  FFMA R28, R49, R74, R28 ;  /* 0x0000004a311c7223 */ /* 0x000fe2000000001c */
[----:B------:R-:W-:Y:S01]  /*7d60*/  F2FP.BF16.F32.PACK_AB R19, R27, R22 ;  /* 0x000000161b13723e */ /* 0x000fe200000010ff */
[C---:B------:R-:W-:Y:S01]  /*7d70*/  FFMA R29, R49.reuse, R75, R29 ;  /* 0x0000004b311d7223 */ /* 0x040fe2000000001d */
[C---:B------:R-:W-:Y:S01]  /*7d80*/  FFMA R30, R49.reuse, R76, R30 ;  /* 0x0000004c311e7223 */ /* 0x040fe2000000001e */
[----:B------:R-:W-:Y:S01]  /*7d90*/  FFMA R35, R49, R77, R35 ;  /* 0x0000004d31237223 */ /* 0x000fe20000000023 */
[----:B------:R-:W-:Y:S01]  /*7da0*/  F2FP.BF16.F32.PACK_AB R24, R25, R24 ;  /* 0x000000181918723e */ /* 0x000fe200000010ff */
[----:B------:R1:W-:Y:S01]  /*7db0*/  STS.128 [R105+0x20], R16 ;  /* 0x0000201069007388 */ /* 0x0003e20000000c00 */
[----:B------:R-:W-:Y:S02]  /*7dc0*/  F2FP.BF16.F32.PACK_AB R25, R31, R26 ;  /* 0x0000001a1f19723e */ /* 0x000fe400000010ff */
[----:B------:R-:W-:Y:S02]  /*7dd0*/  F2FP.BF16.F32.PACK_AB R26, R29, R28 ;  /* 0x0000001c1d1a723e */ /* 0x000fe400000010ff */
[----:B------:R-:W-:Y:S02]  /*7de0*/  F2FP.BF16.F32.PACK_AB R27, R35, R30 ;  /* 0x0000001e231b723e */ /* 0x000fe400000010ff */
[----:B------:R-:W-:Y:S05]  /*7df0*/  IADD3 R0, PT, PT, R98, R106, RZ ;  /* 0x0000006a62007210 */ /* 0x000fea0007ffe0ff */
        /* <DEDUP_REMOVED lines=9> */
[----:B------:R-:W-:Y:S02]  /*7e90*/  UIADD3 UR10, UP0, UPT, UR54, 0xa80, URZ ;  /* 0x00000a80360a7890 */ /* 0x000fe4000ff1e0ff */
[----:B------:R-:W-:Y:S02]  /*7ea0*/  UIADD3 UR5, UPT, UPT, UR37, 0x20, URZ ;  /* 0x0000002025057890 */ /* 0x000fe4000fffe0ff */
[----:B------:R-:W-:Y:S02]  /*7eb0*/  UIADD3 UR4, UPT, UPT, UR49, 0x200, UR8 ;  /* 0x0000020031047890 */ /* 0x000fe4000fffe008 */
[----:B------:R-:W-:Y:S01]  /*7ec0*/  UIADD3.X UR11, UPT, UPT, URZ, UR55, URZ, UP0, !UPT ;  /* 0x00000037ff0b7290 */ /* 0x000fe200087fe4ff */
[----:B------:R-:W-:Y:S01]  /*7ed0*/  UMOV UR6, UR38 ;  /* 0x0000002600067c82 */ /* 0x000fe20008000000 */
[----:B------:R-:W-:Y:S07]  /*7ee0*/  UMOV UR7, UR44 ;  /* 0x0000002c00077c82 */ /* 0x000fee0008000000 */
[----:B------:R2:W-:Y:S02]  /*7ef0*/  UTMASTG.3D [UR4], [UR10] ;  /* 0x000000040a0073b5 */ /* 0x0005e40008010000 */
[----:B--2---:R0:W-:Y:S02]  /*7f00*/  UTMACMDFLUSH ;  /* 0x00000000000079b7 */ /* 0x0041e40000000000 */
.L_x_122:
[----:B------:R-:W-:Y:S05]  /*7f10*/  BSYNC.RECONVERGENT B0 ;  /* 0x0000000000007941 */ /* 0x000fea0003800200 */
.L_x_121:
[----:B------:R-:W-:Y:S01]  /*7f20*/  UIADD3 UR39, UPT, UPT, UR39, 0x1, URZ ;  /* 0x0000000127277890 */ /* 0x000fe2000fffe0ff */
[----:B------:R-:W-:Y:S03]  /*7f30*/  BSSY.RECONVERGENT B0, `(.L_x_123) ;  /* 0x0000008000007945 */ /* 0x000fe60003800200 */
[----:B------:R-:W-:Y:S04]  /*7f40*/  UISETP.NE.AND UP0, UPT, UR39, 0x3, UPT ;  /* 0x000000032700788c */ /* 0x000fe8000bf05270 */
[----:B------:R-:W-:Y:S02]  /*7f50*/  UISETP.EQ.XOR UP1, UPT, UR36, 0x3, !UP0 ;  /* 0x000000032400788c */ /* 0x000fe4000c722a70 */
[----:B------:R-:W-:Y:S02]  /*7f60*/  USEL UR56, UR39, URZ, UP0 ;  /* 0x000000ff27387287 */ /* 0x000fe40008000000 */
[----:B------:R-:W-:Y:S04]  /*7f70*/  USEL UR4, URZ, 0x1, !UP1 ;  /* 0x00000001ff047887 */ /* 0x000fe8000c800000 */
[----:B------:R-:W-:Y:S01]  /*7f80*/  ULOP3.LUT UR52, UR52, UR4, URZ, 0x3c, !UPT ;  /* 0x0000000434347292 */ /* 0x000fe2000f8e3cff */
[----:B------:R-:W-:Y:S11]  /*7f90*/  @P0 BRA `(.L_x_124) ;  /* 0x0000000000040947 */ /* 0x000ff60003800000 */
[----:B------:R-:W-:Y:S04]  /*7fa0*/  DEPBAR.LE SB0, 0x1 ;  /* 0x000080400000791a */ /* 0x000fe80000000000 */
.L_x_124:
[----:B------:R-:W-:Y:S05]  /*7fb0*/  BSYNC.RECONVERGENT B0 ;  /* 0x0000000000007941 */ /* 0x000fea0003800200 */
.L_x_123:
[----:B------:R-:W-:Y:S01]  /*7fc0*/  BAR.SYNC.DEFER_BLOCKING 0x1, 0x80 ;  /* 0x0042000000007b1d */ /* 0x000fe20000010000 */
[----:B------:R-:W-:Y:S01]  /*7fd0*/  UISETP.NE.AND UP0, UPT, UR51, -0x2, UPT ;  /* 0xfffffffe3300788c */ /* 0x000fe2000bf05270 */
[----:B------:R-:W-:Y:S08]  /*7fe0*/  IADD3 R45, PT, PT, R45, 0x1, RZ ;  /* 0x000000012d2d7810 */ /* 0x000ff00007ffe0ff */
[----:B------:R-:W-:Y:S05]  /*7ff0*/  BRA.U !UP0, `(.L_x_125) ;  /* 0x0000000108287547 */ /* 0x000fea000b800000 */
[----:B-1----:R-:W1:Y:S01]  /*8000*/  S2R R0, SR_CgaCtaId ;  /* 0x0000000000007919 */ /* 0x002e620000008800 */
[----:B------:R-:W-:Y:S01]  /*8010*/  ISETP.NE.AND P0, PT, R104, RZ, PT ;  /* 0x000000ff6800720c */ /* 0x000fe20003f05270 */
[----:B------:R-:W-:Y:S01]  /*8020*/  IMAD.U32 R2, RZ, RZ, UR50 ;  /* 0x00000032ff027e24 */ /* 0x000fe2000f8e00ff */
[----:B------:R-:W-:Y:S04]  /*8030*/  UIADD3 UR50, UPT, UPT, UR50, 0x1, URZ ;  /* 0x0000000132327890 */ /* 0x000fe8000fffe0ff */
[----:B------:R-:W-:Y:S04]  /*8040*/  UISETP.NE.AND UP0, UPT, UR50, 0x3, UPT ;  /* 0x000000033200788c */ /* 0x000fe8000bf05270 */
[----:B------:R-:W-:Y:S03]  /*8050*/  USEL UR50, UR50, URZ, UP0 ;  /* 0x000000ff32327287 */ /* 0x000fe60008000000 */
[----:B------:R-:W-:Y:S05]  /*8060*/  @P0 LEA R2, R2, UR49, 0x3 ;  /* 0x0000003102020c11 */ /* 0x000fea000f8e18ff */
[----:B------:R-:W-:Y:S05]  /*8070*/  @P0 VIADD R2, R2, 0x98 ;  /* 0x0000009802020836 */ /* 0x000fea0000000000 */
[----:B-1----:R-:W-:Y:S04]  /*8080*/  @P0 PRMT R0, R0, 0x654, R2 ;  /* 0x0000065400000816 */ /* 0x002fe80000000002 */
[----:B------:R2:W-:Y:S03]  /*8090*/  @P0 SYNCS.ARRIVE.TRANS64.RED.A1T0 RZ, [R0+URZ], RZ ;  /* 0x000000ff00ff09a7 */ /* 0x0005e600081004ff */
.L_x_125:
[----:B------:R-:W-:Y:S01]  /*80a0*/  ISETP.NE.AND P2, PT, R101, RZ, PT ;  /* 0x000000ff6500720c */ /* 0x000fe20003f45270 */
[----:B-12---:R-:W-:Y:S01]  /*80b0*/  IMAD.IADD R0, R44, 0x1, R87 ;  /* 0x000000012c007824 */ /* 0x006fe200078e0257 */
[----:B------:R-:W-:Y:S01]  /*80c0*/  ISETP.NE.AND P0, PT, R103, 0x2, PT ;  /* 0x000000026700780c */ /* 0x000fe20003f05270 */
[----:B------:R-:W-:Y:S01]  /*80d0*/  UIADD3 UR51, UPT, UPT, UR51, 0x2, URZ ;  /* 0x0000000233337890 */ /* 0x000fe2000fffe0ff */
[----:B------:R-:W-:Y:S01]  /*80e0*/  ISETP.NE.AND P1, PT, R45, 0x2, PT ;  /* 0x000000022d00780c */ /* 0x000fe20003f25270 */
[----:B------:R-:W-:Y:S01]  /*80f0*/  IMAD.IADD R24, R43, 0x1, R86 ;  /* 0x000000012b187824 */ /* 0x000fe200078e0256 */
[----:B------:R-:W-:Y:S02]  /*8100*/  R2UR UR27, R0 ;  /* 0x00000000001b72ca */ /* 0x000fe400000e0000 */
[----:B------:R-:W-:Y:S02]  /*8110*/  SEL R2, RZ, 0x1, P0 ;  /* 0x00000001ff027807 */ /* 0x000fe40000000000 */
[----:B------:R-:W-:Y:S02]  /*8120*/  SEL R0, RZ, 0x1, P1 ;  /* 0x00000001ff007807 */ /* 0x000fe40000800000 */
[----:B------:R-:W-:Y:S02]  /*8130*/  LOP3.LUT R96, R96, R2, RZ, 0x3c, !PT ;  /* 0x0000000260607212 */ /* 0x000fe400078e3cff */
[----:B------:R-:W-:Y:S02]  /*8140*/  @P2 R2UR UR44, R95 ;  /* 0x000000005f2c22ca */ /* 0x000fe400000e0000 */
[----:B------:R-:W-:Y:S02]  /*8150*/  LOP3.LUT R97, R97, R0, RZ, 0x3c, !PT ;  /* 0x0000000061617212 */ /* 0x000fe400078e3cff */
[----:B------:R-:W-:Y:S02]  /*8160*/  SEL R103, R103, RZ, P0 ;  /* 0x000000ff67677207 */ /* 0x000fe40000000000 */
[----:B------:R-:W-:Y:S01]  /*8170*/  SEL R45, R45, RZ, P1 ;  /* 0x000000ff2d2d7207 */ /* 0x000fe20000800000 */
[----:B------:R-:W-:Y:S08]  /*8180*/  @P2 BRA `(.L_x_126) ;  /* 0xffffffd800042947 */ /* 0x000ff0000383ffff */
[----:B------:R-:W-:-:S09]  /*8190*/  UISETP.NE.AND UP0, UPT, UR48, URZ, UPT ;  /* 0x000000ff3000728c */ /* 0x000fd2000bf05270 */
[----:B------:R-:W-:Y:S05]  /*81a0*/  BRA.U !UP0, `(.L_x_127) ;  /* 0x0000000108487547 */ /* 0x000fea000b800000 */
[----:B------:R-:W1:Y:S02]  /*81b0*/  LDCU.64 UR4, c[0x0][0xc90] ;  /* 0x00019200ff0477ac */ /* 0x000e640008000a00 */
[----:B-1----:R-:W-:-:S04]  /*81c0*/  UISETP.NE.U32.AND UP0, UPT, UR4, URZ, UPT ;  /* 0x000000ff0400728c */ /* 0x002fc8000bf05070 */
[----:B------:R-:W-:-:S09]  /*81d0*/  UISETP.NE.AND.EX UP0, UPT, UR5, URZ, UPT, UP0 ;  /* 0x000000ff0500728c */ /* 0x000fd2000bf05300 */
[----:B------:R-:W-:Y:S05]  /*81e0*/  BRA.U UP0, `(.L_x_128) ;  /* 0x00000001000c7547 */ /* 0x000fea000b800000 */
[----:B------:R-:W-:-:S13]  /*81f0*/  FSETP.NEU.AND P0, PT, R49, RZ, PT ;  /* 0x000000ff3100720b */ /* 0x000fda0003f0d000 */
[----:B------:R-:W-:Y:S05]  /*8200*/  @!P0 EXIT ;  /* 0x000000000000894d */ /* 0x000fea0003800000 */
[----:B------:R-:W-:Y:S05]  /*8210*/  BRA `(.L_x_127) ;  /* 0x00000000002c7947 */ /* 0x000fea0003800000 */
.L_x_128:
[----:B------:R-:W-:Y:S01]  /*8220*/  ISETP.NE.AND P0, PT, R102, RZ, PT ;  /* 0x000000ff6600720c */ /* 0x000fe20003f05270 */
[----:B------:R-:W-:-:S12]  /*8230*/  BSSY.RECONVERGENT B0, `(.L_x_127) ;  /* 0x0000009000007945 */ /* 0x000fd80003800200 */
[----:B------:R-:W-:Y:S05]  /*8240*/  @P0 BRA `(.L_x_129) ;  /* 0x0000000000140947 */ /* 0x000fea0003800000 */
[----:B------:R-:W1:Y:S02]  /*8250*/  LDCU.64 UR4, c[0x0][0xc88] ;  /* 0x00019100ff0477ac */ /* 0x000e640008000a00 */
[----:B-1----:R-:W-:-:S04]  /*8260*/  ISETP.NE.U32.AND P0, PT, RZ, UR4, PT ;  /* 0x00000004ff007c0c */ /* 0x002fc8000bf05070 */
[----:B------:R-:W-:-:S13]  /*8270*/  ISETP.NE.AND.EX P0, PT, RZ, UR5, PT, P0 ;  /* 0x00000005ff007c0c */ /* 0x000fda000bf05300 */
[----:B------:R-:W-:Y:S05]  /*8280*/  @!P0 EXIT ;  /* 0x000000000000894d */ /* 0x000fea0003800000 */
[----:B------:R-:W-:Y:S05]  /*8290*/  BRA `(.L_x_130) ;  /* 0x0000000000087947 */ /* 0x000fea0003800000 */
.L_x_129:
[----:B------:R-:W-:-:S13]  /*82a0*/  FSETP.NEU.AND P0, PT, R49, RZ, PT ;  /* 0x000000ff3100720b */ /* 0x000fda0003f0d000 */
[----:B------:R-:W-:Y:S05]  /*82b0*/  @!P0 EXIT ;  /* 0x000000000000894d */ /* 0x000fea0003800000 */
.L_x_130:
[----:B------:R-:W-:Y:S05]  /*82c0*/  BSYNC.RECONVERGENT B0 ;  /* 0x0000000000007941 */ /* 0x000fea0003800200 */
.L_x_127:
[----:B------:R-:W-:Y:S01]  /*82d0*/  ULEA UR4, UR50, UR49, 0x3 ;  /* 0x0000003132047291 */ /* 0x000fe2000f8e18ff */
[----:B------:R-:W-:-:S04]  /*82e0*/  DEPBAR.LE SB0, 0x0 ;  /* 0x000080000000791a */ /* 0x000fc80000000000 */
[----:B------:R-:W-:-:S04]  /*82f0*/  UIADD3 UR4, UPT, UPT, UR4, 0x98, URZ ;  /* 0x0000009804047890 */ /* 0x000fc8000fffe0ff */
[----:B------:R-:W-:-:S09]  /*8300*/  UPRMT UR4, UR45, 0x654, UR4 ;  /* 0x000006542d047896 */ /* 0x000fd20008000004 */
[----:B------:R-:W-:Y:S01]  /*8310*/  SYNCS.ARRIVE.TRANS64.RED.A1T0 RZ, [UR4], RZ ;  /* 0x000000ffffff79a7 */ /* 0x000fe20008100404 */
[----:B------:R-:W-:Y:S05]  /*8320*/  EXIT ;  /* 0x000000000000794d */ /* 0x000fea0003800000 */
.L_x_25:
[----:B-1----:R1:W2:Y:S02]  /*8330*/  SYNCS.PHASECHK.TRANS64.TRYWAIT P0, [R2+URZ+0x110], R3 ;  /* 0x00011003020075a7 */ /* 0x0022a400080011ff */
[----:B--2---:R-:W-:Y:S05]  /*8340*/  @!P0 NANOSLEEP.SYNCS 0x989680 ;  /* 0x009896800000895d */ /* 0x004fea0003900000 */
[----:B------:R-:W2:Y:S02]  /*8350*/  @!P0 SYNCS.PHASECHK.TRANS64 P0, [R2+URZ+0x110], R3 ;  /* 0x00011003020085a7 */ /* 0x000ea400080010ff */
[----:B--2---:R-:W-:Y:S05]  /*8360*/  @!P0 BRA `(.L_x_25) ;  /* 0xfffffffc00f08947 */ /* 0x004fea000383ffff */
[----:B------:R-:W-:Y:S05]  /*8370*/  BRA `(.L_x_131) ;  /* 0xffffff9400547947 */ /* 0x000fea000383ffff */
.L_x_28:
[----:B------:R-:W-:-:S07]  /*8380*/  MOV R2, UR41 ;  /* 0x0000002900027c02 */ /* 0x000fce0008000f00 */
.L_x_132:
[----:B-1----:R1:W2:Y:S02]  /*8390*/  SYNCS.PHASECHK.TRANS64.TRYWAIT P0, [R2+URZ+0x40], R4 ;  /* 0x00004004020075a7 */ /* 0x0022a400080011ff */
[----:B--2---:R-:W-:Y:S05]  /*83a0*/  @!P0 NANOSLEEP.SYNCS 0x989680 ;  /* 0x009896800000895d */ /* 0x004fea0003900000 */
[----:B------:R-:W2:Y:S02]  /*83b0*/  @!P0 SYNCS.PHASECHK.TRANS64 P0, [R2+URZ+0x40], R4 ;  /* 0x00004004020085a7 */ /* 0x000ea400080010ff */
[----:B--2---:R-:W-:Y:S05]  /*83c0*/  @!P0 BRA `(.L_x_132) ;  /* 0xfffffffc00f08947 */ /* 0x004fea000383ffff */
[----:B------:R-:W-:Y:S05]  /*83d0*/  BRA `(.L_x_27) ;  /* 0xffffff9400a47947 */ /* 0x000fea000383ffff */
.L_x_37:
[----:B------:R-:W-:-:S07]  /*83e0*/  MOV R2, UR41 ;  /* 0x0000002900027c02 */ /* 0x000fce0008000f00 */
.L_x_133:
[----:B-1----:R1:W2:Y:S02]  /*83f0*/  SYNCS.PHASECHK.TRANS64.TRYWAIT P0, [R2+URZ+0x40], R4 ;  /* 0x00004004020075a7 */ /* 0x0022a400080011ff */
[----:B--2---:R-:W-:Y:S05]  /*8400*/  @!P0 NANOSLEEP.SYNCS 0x989680 ;  /* 0x009896800000895d */ /* 0x004fea0003900000 */
[----:B------:R-:W2:Y:S02]  /*8410*/  @!P0 SYNCS.PHASECHK.TRANS64 P0, [R2+URZ+0x40], R4 ;  /* 0x00004004020085a7 */ /* 0x000ea400080010ff */
[----:B--2---:R-:W-:Y:S05]  /*8420*/  @!P0 BRA `(.L_x_133) ;  /* 0xfffffffc00f08947 */ /* 0x004fea000383ffff */
[----:B------:R-:W-:Y:S05]  /*8430*/  BRA `(.L_x_36) ;  /* 0xffffff9800b47947 */ /* 0x000fea000383ffff */
.L_x_44:
[----:B-1----:R1:W2:Y:S02]  /*8440*/  SYNCS.PHASECHK.TRANS64.TRYWAIT P0, [R2+URZ+0xc0], R3 ;  /* 0x0000c003020075a7 */ /* 0x0022a400080011ff */
[----:B--2---:R-:W-:Y:S05]  /*8450*/  @!P0 NANOSLEEP.SYNCS 0x989680 ;  /* 0x009896800000895d */ /* 0x004fea0003900000 */
[----:B------:R-:W2:Y:S02]  /*8460*/  @!P0 SYNCS.PHASECHK.TRANS64 P0, [R2+URZ+0xc0], R3 ;  /* 0x0000c003020085a7 */ /* 0x000ea400080010ff */
[----:B--2---:R-:W-:Y:S05]  /*8470*/  @!P0 BRA `(.L_x_44) ;  /* 0xfffffffc00f08947 */ /* 0x004fea000383ffff */
[----:B------:R-:W-:Y:S05]  /*8480*/  BRA `(.L_x_134) ;  /* 0xffffff9c00a87947 */ /* 0x000fea000383ffff */
.L_x_48:
[----:B----4-:R-:W-:-:S07]  /*8490*/  MOV R0, UR4 ;  /* 0x0000000400007c02 */ /* 0x010fce0008000f00 */
.L_x_135:
[----:B-1----:R1:W2:Y:S02]  /*84a0*/  SYNCS.PHASECHK.TRANS64.TRYWAIT P0, [R0+URZ], R2 ;  /* 0x00000002000075a7 */ /* 0x0022a400080011ff */
[----:B--2---:R-:W-:Y:S05]  /*84b0*/  @!P0 NANOSLEEP.SYNCS 0x989680 ;  /* 0x009896800000895d */ /* 0x004fea0003900000 */
[----:B------:R-:W2:Y:S02]  /*84c0*/  @!P0 SYNCS.PHASECHK.TRANS64 P0, [R0+URZ], R2 ;  /* 0x00000002000085a7 */ /* 0x000ea400080010ff */
[----:B--2---:R-:W-:Y:S05]  /*84d0*/  @!P0 BRA `(.L_x_135) ;  /* 0xfffffffc00f08947 */ /* 0x004fea000383ffff */
[----:B------:R-:W-:Y:S05]  /*84e0*/  BRA `(.L_x_136) ;  /* 0xffffffa4001c7947 */ /* 0x000fea000383ffff */
.L_x_49:
[----:B----4-:R-:W-:-:S07]  /*84f0*/  MOV R0, UR4 ;  /* 0x0000000400007c02 */ /* 0x010fce0008000f00 */
.L_x_137:
[----:B-1----:R1:W2:Y:S02]  /*8500*/  SYNCS.PHASECHK.TRANS64.TRYWAIT P0, [R0+URZ], R3 ;  /* 0x00000003000075a7 */ /* 0x0022a400080011ff */
[----:B--2---:R-:W-:Y:S05]  /*8510*/  @!P0 NANOSLEEP.SYNCS 0x989680 ;  /* 0x009896800000895d */ /* 0x004fea0003900000 */
[----:B------:R-:W2:Y:S02]  /*8520*/  @!P0 SYNCS.PHASECHK.TRANS64 P0, [R0+URZ], R3 ;  /* 0x00000003000085a7 */ /* 0x000ea400080010ff */
[----:B--2---:R-:W-:Y:S05]  /*8530*/  @!P0 BRA `(.L_x_137) ;  /* 0xfffffffc00f08947 */ /* 0x004fea000383ffff */
[----:B------:R-:W-:Y:S05]  /*8540*/  BRA `(.L_x_138) ;  /* 0xffffffa400287947 */ /* 0x000fea000383ffff */
.L_x_50:
[----:B----4-:R-:W-:-:S07]  /*8550*/  MOV R0, UR4 ;  /* 0x0000000400007c02 */ /* 0x010fce0008000f00 */
.L_x_139:
[----:B-1----:R1:W2:Y:S02]  /*8560*/  SYNCS.PHASECHK.TRANS64.TRYWAIT P0, [R0+URZ], R3 ;  /* 0x00000003000075a7 */ /* 0x0022a400080011ff */
[----:B--2---:R-:W-:Y:S05]  /*8570*/  @!P0 NANOSLEEP.SYNCS 0x989680 ;  /* 0x009896800000895d */ /* 0x004fea0003900000 */
[----:B------:R-:W2:Y:S02]  /*8580*/  @!P0 SYNCS.PHASECHK.TRANS64 P0, [R0+URZ], R3 ;  /* 0x00000003000085a7 */ /* 0x000ea400080010ff */
[----:B--2---:R-:W-:Y:S05]  /*8590*/  @!P0 BRA `(.L_x_139) ;  /* 0xfffffffc00f08947 */ /* 0x004fea000383ffff */
[----:B------:R-:W-:Y:S05]  /*85a0*/  BRA `(.L_x_140) ;  /* 0xffffffa400347947 */ /* 0x000fea000383ffff */
.L_x_51:
[----:B----4-:R-:W-:-:S07]  /*85b0*/  MOV R0, UR4 ;  /* 0x0000000400007c02 */ /* 0x010fce0008000f00 */
.L_x_141:
[----:B-1----:R1:W2:Y:S02]  /*85c0*/  SYNCS.PHASECHK.TRANS64.TRYWAIT P0, [R0+URZ], R3 ;  /* 0x00000003000075a7 */ /* 0x0022a400080011ff */
[----:B--2---:R-:W-:Y:S05]  /*85d0*/  @!P0 NANOSLEEP.SYNCS 0x989680 ;  /* 0x009896800000895d */ /* 0x004fea0003900000 */
[----:B------:R-:W2:Y:S02]  /*85e0*/  @!P0 SYNCS.PHASECHK.TRANS64 P0, [R0+URZ], R3 ;  /* 0x00000003000085a7 */ /* 0x000ea400080010ff */
[----:B--2---:R-:W-:Y:S05]  /*85f0*/  @!P0 BRA `(.L_x_141) ;  /* 0xfffffffc00f08947 */ /* 0x004fea000383ffff */
[----:B------:R-:W-:Y:S05]  /*8600*/  BRA `(.L_x_142) ;  /* 0xffffffa400407947 */ /* 0x000fea000383ffff */
.L_x_52:
[----:B----4-:R-:W-:-:S07]  /*8610*/  MOV R0, UR4 ;  /* 0x0000000400007c02 */ /* 0x010fce0008000f00 */
.L_x_143:
[----:B-1----:R1:W2:Y:S02]  /*8620*/  SYNCS.PHASECHK.TRANS64.TRYWAIT P0, [R0+URZ], R3 ;  /* 0x00000003000075a7 */ /* 0x0022a400080011ff */
[----:B--2---:R-:W-:Y:S05]  /*8630*/  @!P0 NANOSLEEP.SYNCS 0x989680 ;  /* 0x009896800000895d */ /* 0x004fea0003900000 */
[----:B------:R-:W2:Y:S02]  /*8640*/  @!P0 SYNCS.PHASECHK.TRANS64 P0, [R0+URZ], R3 ;  /* 0x00000003000085a7 */ /* 0x000ea400080010ff */
[----:B--2---:R-:W-:Y:S05]  /*8650*/  @!P0 BRA `(.L_x_143) ;  /* 0xfffffffc00f08947 */ /* 0x004fea000383ffff */
[----:B------:R-:W-:Y:S05]  /*8660*/  BRA `(.L_x_144) ;  /* 0xffffffa4004c7947 */ /* 0x000fea000383ffff */
.L_x_53:
[----:B----4-:R-:W-:-:S07]  /*8670*/  MOV R0, UR4 ;  /* 0x0000000400007c02 */ /* 0x010fce0008000f00 */
.L_x_145:
[----:B-1----:R1:W2:Y:S02]  /*8680*/  SYNCS.PHASECHK.TRANS64.TRYWAIT P0, [R0+URZ], R3 ;  /* 0x00000003000075a7 */ /* 0x0022a400080011ff */
[----:B--2---:R-:W-:Y:S05]  /*8690*/  @!P0 NANOSLEEP.SYNCS 0x989680 ;  /* 0x009896800000895d */ /* 0x004fea0003900000 */
[----:B------:R-:W2:Y:S02]  /*86a0*/  @!P0 SYNCS.PHASECHK.TRANS64 P0, [R0+URZ], R3 ;  /* 0x00000003000085a7 */ /* 0x000ea400080010ff */
[----:B--2---:R-:W-:Y:S05]  /*86b0*/  @!P0 BRA `(.L_x_145) ;  /* 0xfffffffc00f08947 */ /* 0x004fea000383ffff */
[----:B------:R-:W-:Y:S05]  /*86c0*/  BRA `(.L_x_146) ;  /* 0xffffffa400587947 */ /* 0x000fea000383ffff */
.L_x_54:
[----:B----4-:R-:W-:-:S07]  /*86d0*/  MOV R0, UR4 ;  /* 0x0000000400007c02 */ /* 0x010fce0008000f00 */
.L_x_147:
[----:B-1----:R1:W2:Y:S02]  /*86e0*/  SYNCS.PHASECHK.TRANS64.TRYWAIT P0, [R0+URZ], R3 ;  /* 0x00000003000075a7 */ /* 0x0022a400080011ff */
[----:B--2---:R-:W-:Y:S05]  /*86f0*/  @!P0 NANOSLEEP.SYNCS 0x989680 ;  /* 0x009896800000895d */ /* 0x004fea0003900000 */
[----:B------:R-:W2:Y:S02]  /*8700*/  @!P0 SYNCS.PHASECHK.TRANS64 P0, [R0+URZ], R3 ;  /* 0x00000003000085a7 */ /* 0x000ea400080010ff */
[----:B--2---:R-:W-:Y:S05]  /*8710*/  @!P0 BRA `(.L_x_147) ;  /* 0xfffffffc00f08947 */ /* 0x004fea000383ffff */
[----:B------:R-:W-:Y:S05]  /*8720*/  BRA `(.L_x_148) ;  /* 0xffffffa400647947 */ /* 0x000fea000383ffff */
.L_x_57:
[----:B-1----:R1:W2:Y:S02]  /*8730*/  SYNCS.PHASECHK.TRANS64.TRYWAIT P0, [R0+URZ+0x100], R4 ;  /* 0x00010004000075a7 */ /* 0x0022a400080011ff */
[----:B--2---:R-:W-:Y:S05]  /*8740*/  @!P0 NANOSLEEP.SYNCS 0x989680 ;  /* 0x009896800000895d */ /* 0x004fea0003900000 */
[----:B------:R-:W2:Y:S02]  /*8750*/  @!P0 SYNCS.PHASECHK.TRANS64 P0, [R0+URZ+0x100], R4 ;  /* 0x00010004000085a7 */ /* 0x000ea400080010ff */
[----:B--2---:R-:W-:Y:S05]  /*8760*/  @!P0 BRA `(.L_x_57) ;  /* 0xfffffffc00f08947 */ /* 0x004fea000383ffff */
[----:B------:R-:W-:Y:S05]  /*8770*/  BRA `(.L_x_149) ;  /* 0xffffffa400c47947 */ /* 0x000fea000383ffff */
.L_x_58:
[----:B------:R-:W-:-:S07]  /*8780*/  MOV R0, UR5 ;  /* 0x0000000500007c02 */ /* 0x000fce0008000f00 */
.L_x_150:
[----:B-1----:R1:W2:Y:S02]  /*8790*/  SYNCS.PHASECHK.TRANS64.TRYWAIT P0, [R0+URZ+0xd0], R5 ;  /* 0x0000d005000075a7 */ /* 0x0022a400080011ff */
[----:B--2---:R-:W-:Y:S05]  /*87a0*/  @!P0 NANOSLEEP.SYNCS 0x989680 ;  /* 0x009896800000895d */ /* 0x004fea0003900000 */
[----:B------:R-:W2:Y:S02]  /*87b0*/  @!P0 SYNCS.PHASECHK.TRANS64 P0, [R0+URZ+0xd0], R5 ;  /* 0x0000d005000085a7 */ /* 0x000ea400080010ff */
[----:B--2---:R-:W-:Y:S05]  /*87c0*/  @!P0 BRA `(.L_x_150) ;  /* 0xfffffffc00f08947 */ /* 0x004fea000383ffff */
[----:B------:R-:W-:Y:S05]  /*87d0*/  BRA `(.L_x_151) ;  /* 0xffffffa400d47947 */ /* 0x000fea000383ffff */
.L_x_59:
[----:B-1----:R1:W2:Y:S02]  /*87e0*/  SYNCS.PHASECHK.TRANS64.TRYWAIT P1, [R0+URZ+0xc0], R4 ;  /* 0x0000c004000075a7 */ /* 0x0022a400080211ff */
[----:B--2---:R-:W-:Y:S05]  /*87f0*/  @!P1 NANOSLEEP.SYNCS 0x989680 ;  /* 0x009896800000995d */ /* 0x004fea0003900000 */
[----:B------:R-:W2:Y:S02]  /*8800*/  @!P1 SYNCS.PHASECHK.TRANS64 P1, [R0+URZ+0xc0], R4 ;  /* 0x0000c004000095a7 */ /* 0x000ea400080210ff */
[----:B--2---:R-:W-:Y:S05]  /*8810*/  @!P1 BRA `(.L_x_59) ;  /* 0xfffffffc00f09947 */ /* 0x004fea000383ffff */
[----:B------:R-:W-:Y:S05]  /*8820*/  BRA `(.L_x_152) ;  /* 0xffffffa800047947 */ /* 0x000fea000383ffff */
.L_x_62:
[----:B------:R-:W-:-:S07]  /*8830*/  MOV R0, UR5 ;  /* 0x0000000500007c02 */ /* 0x000fce0008000f00 */
.L_x_153:
[----:B-1----:R1:W2:Y:S02]  /*8840*/  SYNCS.PHASECHK.TRANS64.TRYWAIT P0, [R0+URZ+0xd0], R2 ;  /* 0x0000d002000075a7 */ /* 0x0022a400080011ff */
[----:B--2---:R-:W-:Y:S05]  /*8850*/  @!P0 NANOSLEEP.SYNCS 0x989680 ;  /* 0x009896800000895d */ /* 0x004fea0003900000 */
[----:B------:R-:W2:Y:S02]  /*8860*/  @!P0 SYNCS.PHASECHK.TRANS64 P0, [R0+URZ+0xd0], R2 ;  /* 0x0000d002000085a7 */ /* 0x000ea400080010ff */
[----:B--2---:R-:W-:Y:S05]  /*8870*/  @!P0 BRA `(.L_x_153) ;  /* 0xfffffffc00f08947 */ /* 0x004fea000383ffff */
[----:B------:R-:W-:Y:S05]  /*8880*/  BRA `(.L_x_61) ;  /* 0xffffffa800587947 */ /* 0x000fea000383ffff */
.L_x_69:
[----:B--2---:R2:W4:Y:S02]  /*8890*/  SYNCS.PHASECHK.TRANS64.TRYWAIT P0, [R2+URZ+0xc0], R3 ;  /* 0x0000c003020075a7 */ /* 0x00452400080011ff */
[----:B----4-:R-:W-:Y:S05]  /*88a0*/  @!P0 NANOSLEEP.SYNCS 0x989680 ;  /* 0x009896800000895d */ /* 0x010fea0003900000 */
[----:B------:R-:W4:Y:S02]  /*88b0*/  @!P0 SYNCS.PHASECHK.TRANS64 P0, [R2+URZ+0xc0], R3 ;  /* 0x0000c003020085a7 */ /* 0x000f2400080010ff */
[----:B----4-:R-:W-:Y:S05]  /*88c0*/  @!P0 BRA `(.L_x_69) ;  /* 0xfffffffc00f08947 */ /* 0x010fea000383ffff */
[----:B------:R-:W-:Y:S05]  /*88d0*/  BRA `(.L_x_154) ;  /* 0xffffffb000147947 */ /* 0x000fea000383ffff */
.L_x_72:
[----:B------:R-:W-:-:S07]  /*88e0*/  MOV R3, UR16 ;  /* 0x0000001000037c02 */ /* 0x000fce0008000f00 */
.L_x_155:
[----:B--2---:R2:W3:Y:S02]  /*88f0*/  SYNCS.PHASECHK.TRANS64.TRYWAIT P0, [R3+URZ+0xf0], R2 ;  /* 0x0000f002030075a7 */ /* 0x0044e400080011ff */
[----:B---3--:R-:W-:Y:S05]  /*8900*/  @!P0 NANOSLEEP.SYNCS 0x989680 ;  /* 0x009896800000895d */ /* 0x008fea0003900000 */
[----:B------:R-:W3:Y:S02]  /*8910*/  @!P0 SYNCS.PHASECHK.TRANS64 P0, [R3+URZ+0xf0], R2 ;  /* 0x0000f002030085a7 */ /* 0x000ee400080010ff */
[----:B---3--:R-:W-:Y:S05]  /*8920*/  @!P0 BRA `(.L_x_155) ;  /* 0xfffffffc00f08947 */ /* 0x008fea000383ffff */
[----:B------:R-:W-:Y:S05]  /*8930*/  BRA `(.L_x_156) ;  /* 0xffffffb400787947 */ /* 0x000fea000383ffff */
.L_x_75:
[----:B------:R-:W-:Y:S07]  /*8940*/  MOV R2, UR15 ;  /* 0x0000000f00027c02 */ /* 0x000fee0008000f00 */
.L_x_157:
[----:B--2---:R2:W3:Y:S02]  /*8950*/  SYNCS.PHASECHK.TRANS64.TRYWAIT P0, [R2+URZ], R3 ;  /* 0x00000003020075a7 */ /* 0x0044e400080011ff */
[----:B---3--:R-:W-:Y:S05]  /*8960*/  @!P0 NANOSLEEP.SYNCS 0x989680 ;  /* 0x009896800000895d */ /* 0x008fea0003900000 */
[----:B------:R-:W3:Y:S02]  /*8970*/  @!P0 SYNCS.PHASECHK.TRANS64 P0, [R2+URZ], R3 ;  /* 0x00000003020085a7 */ /* 0x000ee400080010ff */
[----:B---3--:R-:W-:Y:S05]  /*8980*/  @!P0 BRA `(.L_x_157) ;  /* 0xfffffffc00f08947 */ /* 0x008fea000383ffff */
[----:B------:R-:W-:Y:S05]  /*8990*/  BRA `(.L_x_74) ;  /* 0xffffffb400e07947 */ /* 0x000fea000383ffff */
.L_x_78:
[----:B------:R-:W-:-:S07]  /*89a0*/  MOV R0, UR5 ;  /* 0x0000000500007c02 */ /* 0x000fce0008000f00 */
.L_x_158:
[----:B-1----:R1:W3:Y:S02]  /*89b0*/  SYNCS.PHASECHK.TRANS64.TRYWAIT P0, [R0+URZ], R2 ;  /* 0x00000002000075a7 */ /* 0x0022e400080011ff */
[----:B---3--:R-:W-:Y:S05]  /*89c0*/  @!P0 NANOSLEEP.SYNCS 0x989680 ;  /* 0x009896800000895d */ /* 0x008fea0003900000 */
[----:B------:R-:W3:Y:S02]  /*89d0*/  @!P0 SYNCS.PHASECHK.TRANS64 P0, [R0+URZ], R2 ;  /* 0x00000002000085a7 */ /* 0x000ee400080010ff */
[----:B---3--:R-:W-:Y:S05]  /*89e0*/  @!P0 BRA `(.L_x_158) ;  /* 0xfffffffc00f08947 */ /* 0x008fea000383ffff */
[----:B------:R-:W-:Y:S05]  /*89f0*/  BRA `(.L_x_159) ;  /* 0xffffffb800dc7947 */ /* 0x000fea000383ffff */
.L_x_79:
[----:B------:R-:W-:-:S07]  /*8a00*/  MOV R0, UR6 ;  /* 0x0000000600007c02 */ /* 0x000fce0008000f00 */
.L_x_160:
[----:B-1----:R1:W3:Y:S02]  /*8a10*/  SYNCS.PHASECHK.TRANS64.TRYWAIT P0, [R0+URZ], R2 ;  /* 0x00000002000075a7 */ /* 0x0022e400080011ff */
[----:B---3--:R-:W-:Y:S05]  /*8a20*/  @!P0 NANOSLEEP.SYNCS 0x989680 ;  /* 0x009896800000895d */ /* 0x008fea0003900000 */
[----:B------:R-:W3:Y:S02]  /*8a30*/  @!P0 SYNCS.PHASECHK.TRANS64 P0, [R0+URZ], R2 ;  /* 0x00000002000085a7 */ /* 0x000ee400080010ff */
[----:B---3--:R-:W-:Y:S05]  /*8a40*/  @!P0 BRA `(.L_x_160) ;  /* 0xfffffffc00f08947 */ /* 0x008fea000383ffff */
[----:B------:R-:W-:Y:S05]  /*8a50*/  BRA `(.L_x_161) ;  /* 0xffffffb800e87947 */ /* 0x000fea000383ffff */
.L_x_84:
[----:B--2---:R2:W4:Y:S02]  /*8a60*/  SYNCS.PHASECHK.TRANS64.TRYWAIT P0, [R0+URZ+0xc0], R2 ;  /* 0x0000c002000075a7 */ /* 0x00452400080011ff */
[----:B----4-:R-:W-:Y:S05]  /*8a70*/  @!P0 NANOSLEEP.SYNCS 0x989680 ;  /* 0x009896800000895d */ /* 0x010fea0003900000 */
[----:B------:R-:W4:Y:S02]  /*8a80*/  @!P0 SYNCS.PHASECHK.TRANS64 P0, [R0+URZ+0xc0], R2 ;  /* 0x0000c002000085a7 */ /* 0x000f2400080010ff */
[----:B----4-:R-:W-:Y:S05]  /*8a90*/  @!P0 BRA `(.L_x_84) ;  /* 0xfffffffc00f08947 */ /* 0x010fea000383ffff */
[----:B------:R-:W-:Y:S05]  /*8aa0*/  BRA `(.L_x_162) ;  /* 0xffffffbc00d07947 */ /* 0x000fea000383ffff */
.L_x_87:
[----:B------:R-:W-:Y:S07]  /*8ab0*/  MOV R0, UR4 ;  /* 0x0000000400007c02 */ /* 0x000fee0008000f00 */
.L_x_163:
[----:B--2---:R2:W3:Y:S02]  /*8ac0*/  SYNCS.PHASECHK.TRANS64.TRYWAIT P0, [R0+URZ+0xb8], R2 ;  /* 0x0000b802000075a7 */ /* 0x0044e400080011ff */
[----:B---3--:R-:W-:Y:S05]  /*8ad0*/  @!P0 NANOSLEEP.SYNCS 0x989680 ;  /* 0x009896800000895d */ /* 0x008fea0003900000 */
[----:B------:R-:W3:Y:S02]  /*8ae0*/  @!P0 SYNCS.PHASECHK.TRANS64 P0, [R0+URZ+0xb8], R2 ;  /* 0x0000b802000085a7 */ /* 0x000ee400080010ff */
[----:B---3--:R-:W-:Y:S05]  /*8af0*/  @!P0 BRA `(.L_x_163) ;  /* 0xfffffffc00f08947 */ /* 0x008fea000383ffff */
[----:B------:R-:W-:Y:S05]  /*8b00*/  BRA `(.L_x_86) ;  /* 0xffffffc000b07947 */ /* 0x000fea000383ffff */
.L_x_90:
[----:B------:R-:W-:Y:S07]  /*8b10*/  MOV R0, UR7 ;  /* 0x0000000700007c02 */ /* 0x000fee0008000f00 */
.L_x_164:
[----:B-1----:R1:W2:Y:S02]  /*8b20*/  SYNCS.PHASECHK.TRANS64.TRYWAIT P0, [R0+URZ+0x98], R9 ;  /* 0x00009809000075a7 */ /* 0x0022a400080011ff */
[----:B--2---:R-:W-:Y:S05]  /*8b30*/  @!P0 NANOSLEEP.SYNCS 0x989680 ;  /* 0x009896800000895d */ /* 0x004fea0003900000 */
[----:B------:R-:W2:Y:S02]  /*8b40*/  @!P0 SYNCS.PHASECHK.TRANS64 P0, [R0+URZ+0x98], R9 ;  /* 0x00009809000085a7 */ /* 0x000ea400080010ff */
[----:B--2---:R-:W-:Y:S05]  /*8b50*/  @!P0 BRA `(.L_x_164) ;  /* 0xfffffffc00f08947 */ /* 0x004fea000383ffff */
[----:B------:R-:W-:Y:S05]  /*8b60*/  BRA `(.L_x_165) ;  /* 0xffffffc400287947 */ /* 0x000fea000383ffff */
.L_x_91:
[----:B------:R-:W-:Y:S07]  /*8b70*/  MOV R0, UR5 ;  /* 0x0000000500007c02 */ /* 0x000fee0008000f00 */
.L_x_166:
[----:B-1----:R1:W2:Y:S02]  /*8b80*/  SYNCS.PHASECHK.TRANS64.TRYWAIT P0, [R0+URZ+0x98], R24 ;  /* 0x00009818000075a7 */ /* 0x0022a400080011ff */
[----:B--2---:R-:W-:Y:S05]  /*8b90*/  @!P0 NANOSLEEP.SYNCS 0x989680 ;  /* 0x009896800000895d */ /* 0x004fea0003900000 */
[----:B------:R-:W2:Y:S02]  /*8ba0*/  @!P0 SYNCS.PHASECHK.TRANS64 P0, [R0+URZ+0x98], R24 ;  /* 0x00009818000085a7 */ /* 0x000ea400080010ff */
[----:B--2---:R-:W-:Y:S05]  /*8bb0*/  @!P0 BRA `(.L_x_166) ;  /* 0xfffffffc00f08947 */ /* 0x004fea000383ffff */
[----:B------:R-:W-:Y:S05]  /*8bc0*/  BRA `(.L_x_167) ;  /* 0xffffffc400c87947 */ /* 0x000fea000383ffff */
.L_x_93:
[----:B------:R-:W-:-:S07]  /*8bd0*/  MOV R0, UR5 ;  /* 0x0000000500007c02 */ /* 0x000fce0008000f00 */
.L_x_168:
[----:B-1----:R1:W3:Y:S02]  /*8be0*/  SYNCS.PHASECHK.TRANS64.TRYWAIT P0, [R0+URZ], R2 ;  /* 0x00000002000075a7 */ /* 0x0022e400080011ff */
[----:B---3--:R-:W-:Y:S05]  /*8bf0*/  @!P0 NANOSLEEP.SYNCS 0x989680 ;  /* 0x009896800000895d */ /* 0x008fea0003900000 */
[----:B------:R-:W3:Y:S02]  /*8c00*/  @!P0 SYNCS.PHASECHK.TRANS64 P0, [R0+URZ], R2 ;  /* 0x00000002000085a7 */ /* 0x000ee400080010ff */
[----:B---3--:R-:W-:Y:S05]  /*8c10*/  @!P0 BRA `(.L_x_168) ;  /* 0xfffffffc00f08947 */ /* 0x008fea000383ffff */
[----:B------:R-:W-:Y:S05]  /*8c20*/  BRA `(.L_x_169) ;  /* 0xffffffc800547947 */ /* 0x000fea000383ffff */
.L_x_94:
[----:B------:R-:W-:-:S07]  /*8c30*/  MOV R0, UR5 ;  /* 0x0000000500007c02 */ /* 0x000fce0008000f00 */
.L_x_170:
[----:B-1----:R1:W3:Y:S02]  /*8c40*/  SYNCS.PHASECHK.TRANS64.TRYWAIT P0, [R0+URZ], R2 ;  /* 0x00000002000075a7 */ /* 0x0022e400080011ff */
[----:B---3--:R-:W-:Y:S05]  /*8c50*/  @!P0 NANOSLEEP.SYNCS 0x989680 ;  /* 0x009896800000895d */ /* 0x008fea0003900000 */
[----:B------:R-:W3:Y:S02]  /*8c60*/  @!P0 SYNCS.PHASECHK.TRANS64 P0, [R0+URZ], R2 ;  /* 0x00000002000085a7 */ /* 0x000ee400080010ff */
[----:B---3--:R-:W-:Y:S05]  /*8c70*/  @!P0 BRA `(.L_x_170) ;  /* 0xfffffffc00f08947 */ /* 0x008fea000383ffff */
[----:B------:R-:W-:Y:S05]  /*8c80*/  BRA `(.L_x_171) ;  /* 0xffffffc800607947 */ /* 0x000fea000383ffff */
.L_x_96:
[----:B--2---:R2:W4:Y:S02]  /*8c90*/  SYNCS.PHASECHK.TRANS64.TRYWAIT P0, [R0+URZ+0xc0], R2 ;  /* 0x0000c002000075a7 */ /* 0x00452400080011ff */
[----:B----4-:R-:W-:Y:S05]  /*8ca0*/  @!P0 NANOSLEEP.SYNCS 0x989680 ;  /* 0x009896800000895d */ /* 0x010fea0003900000 */
[----:B------:R-:W4:Y:S02]  /*8cb0*/  @!P0 SYNCS.PHASECHK.TRANS64 P0, [R0+URZ+0xc0], R2 ;  /* 0x0000c002000085a7 */ /* 0x000f2400080010ff */
[----:B----4-:R-:W-:Y:S05]  /*8cc0*/  @!P0 BRA `(.L_x_96) ;  /* 0xfffffffc00f08947 */ /* 0x010fea000383ffff */
[----:B------:R-:W-:Y:S05]  /*8cd0*/  BRA `(.L_x_172) ;  /* 0xffffffcc00447947 */ /* 0x000fea000383ffff */
.L_x_106:
[----:B-1----:R1:W3:Y:S02]  /*8ce0*/  SYNCS.PHASECHK.TRANS64.TRYWAIT P1, [R0+URZ+0x80], R3 ;  /* 0x00008003000075a7 */ /* 0x0022e400080211ff */
[----:B---3--:R-:W-:Y:S05]  /*8cf0*/  @!P1 NANOSLEEP.SYNCS 0x989680 ;  /* 0x009896800000995d */ /* 0x008fea0003900000 */
[----:B------:R-:W3:Y:S02]  /*8d00*/  @!P1 SYNCS.PHASECHK.TRANS64 P1, [R0+URZ+0x80], R3 ;  /* 0x00008003000095a7 */ /* 0x000ee400080210ff */
[----:B---3--:R-:W-:Y:S05]  /*8d10*/  @!P1 BRA `(.L_x_106) ;  /* 0xfffffffc00f09947 */ /* 0x008fea000383ffff */
[----:B------:R-:W-:Y:S05]  /*8d20*/  BRA `(.L_x_105) ;  /* 0xffffffd800707947 */ /* 0x000fea000383ffff */
.L_x_108:
[----:B-1----:R1:W4:Y:S02]  /*8d30*/  SYNCS.PHASECHK.TRANS64.TRYWAIT P0, [R73+URZ+0xe0], R2 ;  /* 0x0000e002490075a7 */ /* 0x00232400080011ff */
[----:B----4-:R-:W-:Y:S05]  /*8d40*/  @!P0 NANOSLEEP.SYNCS 0x989680 ;  /* 0x009896800000895d */ /* 0x010fea0003900000 */
[----:B------:R-:W4:Y:S02]  /*8d50*/  @!P0 SYNCS.PHASECHK.TRANS64 P0, [R73+URZ+0xe0], R2 ;  /* 0x0000e002490085a7 */ /* 0x000f2400080010ff */
[----:B----4-:R-:W-:Y:S05]  /*8d60*/  @!P0 BRA `(.L_x_108) ;  /* 0xfffffffc00f08947 */ /* 0x010fea000383ffff */
[----:B------:R-:W-:Y:S05]  /*8d70*/  BRA `(.L_x_107) ;  /* 0xffffffd800a87947 */ /* 0x000fea000383ffff */
.L_x_119:
[----:B--2---:R2:W4:Y:S02]  /*8d80*/  SYNCS.PHASECHK.TRANS64.TRYWAIT P0, [R3+URZ+0x80], R107 ;  /* 0x0000806b030075a7 */ /* 0x00452400080011ff */
[----:B----4-:R-:W-:Y:S05]  /*8d90*/  @!P0 NANOSLEEP.SYNCS 0x989680 ;  /* 0x009896800000895d */ /* 0x010fea0003900000 */
[----:B------:R-:W4:Y:S02]  /*8da0*/  @!P0 SYNCS.PHASECHK.TRANS64 P0, [R3+URZ+0x80], R107 ;  /* 0x0000806b030085a7 */ /* 0x000f2400080010ff */
[----:B----4-:R-:W-:Y:S05]  /*8db0*/  @!P0 BRA `(.L_x_119) ;  /* 0xfffffffc00f08947 */ /* 0x010fea000383ffff */
[----:B------:R-:W-:Y:S05]  /*8dc0*/  BRA `(.L_x_118) ;  /* 0xffffffe400907947 */ /* 0x000fea000383ffff */
        .weak           $__internal_0_$__cuda_sm10x_tcgen05_guardrail_trap_col_being_dealloced_not_returned_by_alloc
        .type           $__internal_0_$__cuda_sm10x_tcgen05_guardrail_trap_col_being_dealloced_not_returned_by_alloc,@function
        .size           $__internal_0_$__cuda_sm10x_tcgen05_guardrail_trap_col_being_dealloced_not_returned_by_alloc,($__internal_1_$__cuda_sm10x_tcgen05_guardrail_trap_phase_invalid_during_alloc - $__internal_0_$__cuda_sm10x_tcgen05_guardrail_trap_col_being_dealloced_not_returned_by_alloc)
$__internal_0_$__cuda_sm10x_tcgen05_guardrail_trap_col_being_dealloced_not_returned_by_alloc:
[----:B------:R-:W-:Y:S05]  /*8dd0*/  BPT.TRAP 0x1 ;  /* 0x000000040000795c */ /* 0x000fea0000300000 */
[----:B------:R-:W-:-:S04]  /*8de0*/  HFMA2 R3, -RZ, RZ, 0, 0 ;  /* 0x00000000ff037431 */ /* 0x000fc800000001ff */
[----:B------:R-:W-:Y:S05]  /*8df0*/  RET.REL.NODEC R2 `(_ZN7cutlass13device_kernelINS_4gemm6kernel13GemmUniversalIN4cute5tupleIJiiiiEEENS1_10collective13CollectiveMmaINS1_46MainloopSm100TmaUmmaWarpSpecializedBlockScaledILi8ELi2ELi2ENS5_IJNS4_1CILi1EEENSA_ILi2EEESB_EEEEENS5_IJNSA_ILi128EEENSA_ILi64EEESF_EEENS5_IJNS_12float_e4m3_tENS_13float_ue8m0_tEEEENS5_IJNS5_IJlSB_lEEENS4_6LayoutINS5_IJNS5_IJNS5_IJNSA_ILi32EEENSA_ILi4EEEEEEiEEESQ_NS5_IJSB_iEEEEEENS5_IJNS5_IJNS5_IJNSA_ILi16EEESO_EEEiEEENS5_IJNS5_IJNSA_ILi0EEESB_EEENSA_ILi512EEEEEENS5_IJSW_iEEEEEEEEEEESK_S13_NS4_8TiledMMAINS4_8MMA_AtomIJNS4_21SM100_MMA_MXF8F6F4_SSISI_SI_fSJ_Li128ELi64ELNS4_4UMMA5MajorE0ELS18_0ELNS17_7ScaleInE0ELS19_0EEEEEENSM_INS5_IJSB_SB_SB_EEENS5_IJSW_SW_SW_EEEEENS5_IJNS4_10UnderscoreES1F_S1F_EEEEENS5_IJNS4_23SM90_TMA_LOAD_MULTICASTES1I_EEENS5_IJNS4_14ComposedLayoutINS4_7SwizzleILi3ELi4ELi3EEENS4_18smem_ptr_flag_bitsILi8EEENSM_INS5_IJNSA_ILi8EEESF_EEENS5_IJSF_SB_EEEEEEENSM_INS5_IJNS5_IJNS5_IJSP_SB_EEENS5_IJSN_SB_EEEEEESB_NS5_IJSO_SB_EEEEEENS5_IJNS5_IJNS5_IJSU_SY_EEESX_EEESW_NS5_IJSB_SY_EEEEEEEEEEEvNS4_8identityENS5_IJNS4_13SM90_TMA_LOADES26_EEES24_vS25_EENS_8epilogue10collective18CollectiveEpilogueINS29_23Sm100TmaWarpSpecializedILi3ELi2ELi32ELb1ELb0EEEJSH_NS5_IJNSM_ISF_SB_EENSM_ISN_SB_EEEEENS_10bfloat16_tESL_S2H_SL_NS29_6fusion15FusionCallbacksIS2D_NS2I_17LinearCombinationIS2H_fS2H_fLNS_15FloatRoundStyleE2EEESH_S2G_JEEENS4_5SM1004TMEM4LOAD26SM100_TMEM_LOAD_32dp32b32xES26_NS1K_INS1L_ILi2ELi4ELi3EEENS1N_ILi16EEENSM_INS5_IJS1P_SN_EEES1V_EEEENS4_39AutoVectorizingCopyWithAssumedAlignmentILi128EEENS4_14SM90_TMA_STOREES2W_S2Y_S2Y_EEEvvEEEEvNT_6ParamsE) ;  /* 0xffffff7002807950 */ /* 0x000fea0003c3ffff */
        .weak           $__internal_1_$__cuda_sm10x_tcgen05_guardrail_trap_phase_invalid_during_alloc
        .type           $__internal_1_$__cuda_sm10x_tcgen05_guardrail_trap_phase_invalid_during_alloc,@function
        .size           $__internal_1_$__cuda_sm10x_tcgen05_guardrail_trap_phase_invalid_during_alloc,($__internal_2_$__cuda_sm10x_tcgen05_guardrail_trap_unallocated_columns_being_dealloced - $__internal_1_$__cuda_sm10x_tcgen05_guardrail_trap_phase_invalid_during_alloc)
$__internal_1_$__cuda_sm10x_tcgen05_guardrail_trap_phase_invalid_during_alloc:
[----:B------:R-:W-:Y:S05]  /*8e00*/  BPT.TRAP 0x1 ;  /* 0x000000040000795c */ /* 0x000fea0000300000 */
[----:B------:R-:W-:-:S04]  /*8e10*/  MOV R3, 0x0 ;  /* 0x0000000000037802 */ /* 0x000fc80000000f00 */
[----:B------:R-:W-:Y:S05]  /*8e20*/  RET.REL.NODEC R2 `(_ZN7cutlass13device_kernelINS_4gemm6kernel13GemmUniversalIN4cute5tupleIJiiiiEEENS1_10collective13CollectiveMmaINS1_46MainloopSm100TmaUmmaWarpSpecializedBlockScaledILi8ELi2ELi2ENS5_IJNS4_1CILi1EEENSA_ILi2EEESB_EEEEENS5_IJNSA_ILi128EEENSA_ILi64EEESF_EEENS5_IJNS_12float_e4m3_tENS_13float_ue8m0_tEEEENS5_IJNS5_IJlSB_lEEENS4_6LayoutINS5_IJNS5_IJNS5_IJNSA_ILi32EEENSA_ILi4EEEEEEiEEESQ_NS5_IJSB_iEEEEEENS5_IJNS5_IJNS5_IJNSA_ILi16EEESO_EEEiEEENS5_IJNS5_IJNSA_ILi0EEESB_EEENSA_ILi512EEEEEENS5_IJSW_iEEEEEEEEEEESK_S13_NS4_8TiledMMAINS4_8MMA_AtomIJNS4_21SM100_MMA_MXF8F6F4_SSISI_SI_fSJ_Li128ELi64ELNS4_4UMMA5MajorE0ELS18_0ELNS17_7ScaleInE0ELS19_0EEEEEENSM_INS5_IJSB_SB_SB_EEENS5_IJSW_SW_SW_EEEEENS5_IJNS4_10UnderscoreES1F_S1F_EEEEENS5_IJNS4_23SM90_TMA_LOAD_MULTICASTES1I_EEENS5_IJNS4_14ComposedLayoutINS4_7SwizzleILi3ELi4ELi3EEENS4_18smem_ptr_flag_bitsILi8EEENSM_INS5_IJNSA_ILi8EEESF_EEENS5_IJSF_SB_EEEEEEENSM_INS5_IJNS5_IJNS5_IJSP_SB_EEENS5_IJSN_SB_EEEEEESB_NS5_IJSO_SB_EEEEEENS5_IJNS5_IJNS5_IJSU_SY_EEESX_EEESW_NS5_IJSB_SY_EEEEEEEEEEEvNS4_8identityENS5_IJNS4_13SM90_TMA_LOADES26_EEES24_vS25_EENS_8epilogue10collective18CollectiveEpilogueINS29_23Sm100TmaWarpSpecializedILi3ELi2ELi32ELb1ELb0EEEJSH_NS5_IJNSM_ISF_SB_EENSM_ISN_SB_EEEEENS_10bfloat16_tESL_S2H_SL_NS29_6fusion15FusionCallbacksIS2D_NS2I_17LinearCombinationIS2H_fS2H_fLNS_15FloatRoundStyleE2EEESH_S2G_JEEENS4_5SM1004TMEM4LOAD26SM100_TMEM_LOAD_32dp32b32xES26_NS1K_INS1L_ILi2ELi4ELi3EEENS1N_ILi16EEENSM_INS5_IJS1P_SN_EEES1V_EEEENS4_39AutoVectorizingCopyWithAssumedAlignmentILi128EEENS4_14SM90_TMA_STOREES2W_S2Y_S2Y_EEEvvEEEEvNT_6ParamsE) ;  /* 0xffffff7002747950 */ /* 0x000fea0003c3ffff */
        .weak           $__internal_2_$__cuda_sm10x_tcgen05_guardrail_trap_unallocated_columns_being_dealloced
        .type           $__internal_2_$__cuda_sm10x_tcgen05_guardrail_trap_unallocated_columns_being_dealloced,@function
        .size           $__internal_2_$__cuda_sm10x_tcgen05_guardrail_trap_unallocated_columns_being_dealloced,(.L_x_174 - $__internal_2_$__cuda_sm10x_tcgen05_guardrail_trap_unallocated_columns_being_dealloced)
$__internal_2_$__cuda_sm10x_tcgen05_guardrail_trap_unallocated_columns_being_dealloced:
[----:B------:R-:W-:Y:S05]  /*8e30*/  BPT.TRAP 0x1 ;  /* 0x000000040000795c */ /* 0x000fea0000300000 */
[----:B------:R-:W-:-:S04]  /*8e40*/  HFMA2 R3, -RZ, RZ, 0, 0 ;  /* 0x00000000ff037431 */ /* 0x000fc800000001ff */
[----:B------:R-:W-:Y:S05]  /*8e50*/  RET.REL.NODEC R2 `(_ZN7cutlass13device_kernelINS_4gemm6kernel13GemmUniversalIN4cute5tupleIJiiiiEEENS1_10collective13CollectiveMmaINS1_46MainloopSm100TmaUmmaWarpSpecializedBlockScaledILi8ELi2ELi2ENS5_IJNS4_1CILi1EEENSA_ILi2EEESB_EEEEENS5_IJNSA_ILi128EEENSA_ILi64EEESF_EEENS5_IJNS_12float_e4m3_tENS_13float_ue8m0_tEEEENS5_IJNS5_IJlSB_lEEENS4_6LayoutINS5_IJNS5_IJNS5_IJNSA_ILi32EEENSA_ILi4EEEEEEiEEESQ_NS5_IJSB_iEEEEEENS5_IJNS5_IJNS5_IJNSA_ILi16EEESO_EEEiEEENS5_IJNS5_IJNSA_ILi0EEESB_EEENSA_ILi512EEEEEENS5_IJSW_iEEEEEEEEEEESK_S13_NS4_8TiledMMAINS4_8MMA_AtomIJNS4_21SM100_MMA_MXF8F6F4_SSISI_SI_fSJ_Li128ELi64ELNS4_4UMMA5MajorE0ELS18_0ELNS17_7ScaleInE0ELS19_0EEEEEENSM_INS5_IJSB_SB_SB_EEENS5_IJSW_SW_SW_EEEEENS5_IJNS4_10UnderscoreES1F_S1F_EEEEENS5_IJNS4_23SM90_TMA_LOAD_MULTICASTES1I_EEENS5_IJNS4_14ComposedLayoutINS4_7SwizzleILi3ELi4ELi3EEENS4_18smem_ptr_flag_bitsILi8EEENSM_INS5_IJNSA_ILi8EEESF_EEENS5_IJSF_SB_EEEEEEENSM_INS5_IJNS5_IJNS5_IJSP_SB_EEENS5_IJSN_SB_EEEEEESB_NS5_IJSO_SB_EEEEEENS5_IJNS5_IJNS5_IJSU_SY_EEESX_EEESW_NS5_IJSB_SY_EEEEEEEEEEEvNS4_8identityENS5_IJNS4_13SM90_TMA_LOADES26_EEES24_vS25_EENS_8epilogue10collective18CollectiveEpilogueINS29_23Sm100TmaWarpSpecializedILi3ELi2ELi32ELb1ELb0EEEJSH_NS5_IJNSM_ISF_SB_EENSM_ISN_SB_EEEEENS_10bfloat16_tESL_S2H_SL_NS29_6fusion15FusionCallbacksIS2D_NS2I_17LinearCombinationIS2H_fS2H_fLNS_15FloatRoundStyleE2EEESH_S2G_JEEENS4_5SM1004TMEM4LOAD26SM100_TMEM_LOAD_32dp32b32xES26_NS1K_INS1L_ILi2ELi4ELi3EEENS1N_ILi16EEENSM_INS5_IJS1P_SN_EEES1V_EEEENS4_39AutoVectorizingCopyWithAssumedAlignmentILi128EEENS4_14SM90_TMA_STOREES2W_S2Y_S2Y_EEEvvEEEEvNT_6ParamsE) ;  /* 0xffffff7002687950 */ /* 0x000fea0003c3ffff */
.L_x_173:
[----:B------:R-:W-:-:S00]  /*8e60*/  BRA `(.L_x_173) ;  /* 0xfffffffc00fc7947 */ /* 0x000fc0000383ffff */
[----:B------:R-:W-:-:S00]  /*8e70*/  NOP ;  /* 0x0000000000007918 */ /* 0x000fc00000000000 */
        /* <DEDUP_REMOVED lines=8> */
.L_x_174:


//--------------------- .nv.global.init           --------------------------
	.section	.nv.global.init,"aw",@progbits
.nv.global.init:
	.type		$str$27,@object
	.size		$str$27,($str$28 - $str$27)
$str$27:
        /*0000*/ 	.byte	0x28, 0x61, 0x64, 0x64, 0x72, 0x65, 0x73, 0x73, 0x20, 0x26, 0x20, 0x6d, 0x61, 0x73, 0x6b, 0x29
        /*0010*/ 	.byte	0x20, 0x3d, 0x3d, 0x20, 0x30, 0x00
	.type		$str$28,@object
	.size		$str$28,($str$26 - $str$28)
$str$28:
        /*0016*/ 	.byte	0x2f, 0x74, 0x6d, 0x70, 0x2f, 0x63, 0x75, 0x74, 0x6c, 0x61, 0x73, 0x73, 0x5f, 0x73, 0x77, 0x65
        /*0026*/ 	.byte	0x65, 0x70, 0x5f, 0x73, 0x72, 0x63, 0x2f, 0x69, 0x6e, 0x63, 0x6c, 0x75, 0x64, 0x65, 0x2f, 0x63
        /*0036*/ 	.byte	0x75, 0x74, 0x65, 0x2f, 0x70, 0x6f, 0x69, 0x6e, 0x74, 0x65, 0x72, 0x5f, 0x66, 0x6c, 0x61, 0x67
        /*0046*/ 	.byte	0x67, 0x65, 0x64, 0x2e, 0x68, 0x70, 0x70, 0x00
	.type		$str$26,@object
	.size		$str$26,($str$25 - $str$26)
$str$26:
        /*004e*/ 	.byte	0x2f, 0x74, 0x6d, 0x70, 0x2f, 0x63, 0x75, 0x74, 0x6c, 0x61, 0x73, 0x73, 0x5f, 0x73, 0x77, 0x65
        /*005e*/ 	.byte	0x65, 0x70, 0x5f, 0x73, 0x72, 0x63, 0x2f, 0x69, 0x6e, 0x63, 0x6c, 0x75, 0x64, 0x65, 0x2f, 0x63
        /*006e*/ 	.byte	0x75, 0x74, 0x65, 0x2f, 0x61, 0x74, 0x6f, 0x6d, 0x2f, 0x63, 0x6f, 0x70, 0x79, 0x5f, 0x74, 0x72
        /*007e*/ 	.byte	0x61, 0x69, 0x74, 0x73, 0x5f, 0x73, 0x6d, 0x31, 0x30, 0x30, 0x2e, 0x68, 0x70, 0x70, 0x00
	.type		$str$25,@object
	.size		$str$25,(__unnamed_1 - $str$25)
$str$25:
        /*008d*/ 	.byte	0x28, 0x28, 0x75, 0x69, 0x6e, 0x74, 0x33, 0x32, 0x5f, 0x74, 0x28, 0x74, 0x68, 0x72, 0x65, 0x61
        /*009d*/ 	.byte	0x64, 0x49, 0x64, 0x78, 0x2e, 0x78, 0x29, 0x20, 0x2f, 0x20, 0x33, 0x32, 0x29, 0x20, 0x25, 0x20
        /*00ad*/ 	.byte	0x34, 0x29, 0x20, 0x3d, 0x3d, 0x20, 0x28, 0x28, 0x28, 0x74, 0x6d, 0x65, 0x6d, 0x5f, 0x61, 0x64
        /*00bd*/ 	.byte	0x64, 0x72, 0x20, 0x3e, 0x3e, 0x20, 0x31, 0x36, 0x29, 0x20, 0x2f, 0x20, 0x33, 0x32, 0x29, 0x20
        /*00cd*/ 	.byte	0x25, 0x20, 0x34, 0x29, 0x00
	.type		__unnamed_1,@object
	.size		__unnamed_1,(__unnamed_2 - __unnamed_1)
__unnamed_1:
        /*00d2*/ 	.byte	0x61, 0x75, 0x74, 0x6f, 0x20, 0x63, 0x75, 0x74, 0x65, 0x3a, 0x3a, 0x61, 0x73, 0x5f, 0x70, 0x6f
        /* <DEDUP_REMOVED lines=24> */
        /*0262*/ 	.byte	0x34, 0x30, 0x39, 0x36, 0x3e, 0x3e, 0x3e, 0x3e, 0x5d, 0x00
	.type		__unnamed_2,@object
	.size		__unnamed_2,(.L_2 - __unnamed_2)
__unnamed_2:
        /* <DEDUP_REMOVED lines=42> */
        /*050c*/ 	.byte	0x3e, 0x3e, 0x5d, 0x00
.L_2:


//--------------------- .nv.shared._ZN7cutlass13device_kernelINS_4gemm6kernel13GemmUniversalIN4cute5tupleIJiiiiEEENS1_10collective13CollectiveMmaINS1_46MainloopSm100TmaUmmaWarpSpecializedBlockScaledILi8ELi2ELi2ENS5_IJNS4_1CILi1EEENSA_ILi2EEESB_EEEEENS5_IJNSA_ILi128EEENSA_ILi64EEESF_EEENS5_IJNS_12float_e4m3_tENS_13float_ue8m0_tEEEENS5_IJNS5_IJlSB_lEEENS4_6LayoutINS5_IJNS5_IJNS5_IJNSA_ILi32EEENSA_ILi4EEEEEEiEEESQ_NS5_IJSB_iEEEEEENS5_IJNS5_IJNS5_IJNSA_ILi16EEESO_EEEiEEENS5_IJNS5_IJNSA_ILi0EEESB_EEENSA_ILi512EEEEEENS5_IJSW_iEEEEEEEEEEESK_S13_NS4_8TiledMMAINS4_8MMA_AtomIJNS4_21SM100_MMA_MXF8F6F4_SSISI_SI_fSJ_Li128ELi64ELNS4_4UMMA5MajorE0ELS18_0ELNS17_7ScaleInE0ELS19_0EEEEEENSM_INS5_IJSB_SB_SB_EEENS5_IJSW_SW_SW_EEEEENS5_IJNS4_10UnderscoreES1F_S1F_EEEEENS5_IJNS4_23SM90_TMA_LOAD_MULTICASTES1I_EEENS5_IJNS4_14ComposedLayoutINS4_7SwizzleILi3ELi4ELi3EEENS4_18smem_ptr_flag_bitsILi8EEENSM_INS5_IJNSA_ILi8EEESF_EEENS5_IJSF_SB_EEEEEEENSM_INS5_IJNS5_IJNS5_IJSP_SB_EEENS5_IJSN_SB_EEEEEESB_NS5_IJSO_SB_EEEEEENS5_IJNS5_IJNS5_IJSU_SY_EEESX_EEESW_NS5_IJSB_SY_EEEEEEEEEEEvNS4_8identityENS5_IJNS4_13SM90_TMA_LOADES26_EEES24_vS25_EENS_8epilogue10collective18CollectiveEpilogueINS29_23Sm100TmaWarpSpecializedILi3ELi2ELi32ELb1ELb0EEEJSH_NS5_IJNSM_ISF_SB_EENSM_ISN_SB_EEEEENS_10bfloat16_tESL_S2H_SL_NS29_6fusion15FusionCallbacksIS2D_NS2I_17LinearCombinationIS2H_fS2H_fLNS_15FloatRoundStyleE2EEESH_S2G_JEEENS4_5SM1004TMEM4LOAD26SM100_TMEM_LOAD_32dp32b32xES26_NS1K_INS1L_ILi2ELi4ELi3EEENS1N_ILi16EEENSM_INS5_IJS1P_SN_EEES1V_EEEENS4_39AutoVectorizingCopyWithAssumedAlignmentILi128EEENS4_14SM90_TMA_STOREES2W_S2Y_S2Y_EEEvvEEEEvNT_6ParamsE --------------------------
	.section	.nv.shared._ZN7cutlass13device_kernelINS_4gemm6kernel13GemmUniversalIN4cute5tupleIJiiiiEEENS1_10collective13CollectiveMmaINS1_46MainloopSm100TmaUmmaWarpSpecializedBlockScaledILi8ELi2ELi2ENS5_IJNS4_1CILi1EEENSA_ILi2EEESB_EEEEENS5_IJNSA_ILi128EEENSA_ILi64EEESF_EEENS5_IJNS_12float_e4m3_tENS_13float_ue8m0_tEEEENS5_IJNS5_IJlSB_lEEENS4_6LayoutINS5_IJNS5_IJNS5_IJNSA_ILi32EEENSA_ILi4EEEEEEiEEESQ_NS5_IJSB_iEEEEEENS5_IJNS5_IJNS5_IJNSA_ILi16EEESO_EEEiEEENS5_IJNS5_IJNSA_ILi0EEESB_EEENSA_ILi512EEEEEENS5_IJSW_iEEEEEEEEEEESK_S13_NS4_8TiledMMAINS4_8MMA_AtomIJNS4_21SM100_MMA_MXF8F6F4_SSISI_SI_fSJ_Li128ELi64ELNS4_4UMMA5MajorE0ELS18_0ELNS17_7ScaleInE0ELS19_0EEEEEENSM_INS5_IJSB_SB_SB_EEENS5_IJSW_SW_SW_EEEEENS5_IJNS4_10UnderscoreES1F_S1F_EEEEENS5_IJNS4_23SM90_TMA_LOAD_MULTICASTES1I_EEENS5_IJNS4_14ComposedLayoutINS4_7SwizzleILi3ELi4ELi3EEENS4_18smem_ptr_flag_bitsILi8EEENSM_INS5_IJNSA_ILi8EEESF_EEENS5_IJSF_SB_EEEEEEENSM_INS5_IJNS5_IJNS5_IJSP_SB_EEENS5_IJSN_SB_EEEEEESB_NS5_IJSO_SB_EEEEEENS5_IJNS5_IJNS5_IJSU_SY_EEESX_EEESW_NS5_IJSB_SY_EEEEEEEEEEEvNS4_8identityENS5_IJNS4_13SM90_TMA_LOADES26_EEES24_vS25_EENS_8epilogue10collective18CollectiveEpilogueINS29_23Sm100TmaWarpSpecializedILi3ELi2ELi32ELb1ELb0EEEJSH_NS5_IJNSM_ISF_SB_EENSM_ISN_SB_EEEEENS_10bfloat16_tESL_S2H_SL_NS29_6fusion15FusionCallbacksIS2D_NS2I_17LinearCombinationIS2H_fS2H_fLNS_15FloatRoundStyleE2EEESH_S2G_JEEENS4_5SM1004TMEM4LOAD26SM100_TMEM_LOAD_32dp32b32xES26_NS1K_INS1L_ILi2ELi4ELi3EEENS1N_ILi16EEENSM_INS5_IJS1P_SN_EEES1V_EEEENS4_39AutoVectorizingCopyWithAssumedAlignmentILi128EEENS4_14SM90_TMA_STOREES2W_S2Y_S2Y_EEEvvEEEEvNT_6ParamsE,"aw",@nobits
	.sectionflags	@""
	.align	16
	.zero		1024


//--------------------- .nv.shared.reserved.0     --------------------------
	.section	.nv.shared.reserved.0,"aw",@nobits
	.weak		__nv_reservedSMEM_offset_0_alias
	.size		__nv_reservedSMEM_offset_0_alias, 0, 64
	.other		__nv_reservedSMEM_offset_0_alias,@"STO_CUDA_RESERVED_SHARED STV_DEFAULT"
__nv_reservedSMEM_offset_0_alias:
	.zero		0
.nv.shared.reserved.0:
	.zero		64
	.weak		__nv_reservedSMEM_tcgen05_partition
	.type		__nv_reservedSMEM_tcgen05_partition,@object
	.size		__nv_reservedSMEM_tcgen05_partition,(.L_0 - __nv_reservedSMEM_tcgen05_partition)
__nv_reservedSMEM_tcgen05_partition:
	.zero		32
.L_0:


//--------------------- .nv.global                --------------------------
	.section	.nv.global,"aw",@nobits
.nv.global:
	.type		_ZN40_INTERNAL_7d291cd7_4_k_cu_e6ae0a3d_286964cute1_E,@object
	.size		_ZN40_INTERNAL_7d291cd7_4_k_cu_e6ae0a3d_286964cute1_E,(_ZN40_INTERNAL_7d291cd7_4_k_cu_e6ae0a3d_286964cuda3std3__45__cpo6cbeginE - _ZN40_INTERNAL_7d291cd7_4_k_cu_e6ae0a3d_286964cute1_E)
_ZN40_INTERNAL_7d291cd7_4_k_cu_e6ae0a3d_286964cute1_E:
	.zero		1
	.type		_ZN40_INTERNAL_7d291cd7_4_k_cu_e6ae0a3d_286964cuda3std3__45__cpo6cbeginE,@object
	.size		_ZN40_INTERNAL_7d291cd7_4_k_cu_e6ae0a3d_286964cuda3std3__45__cpo6cbeginE,(_ZN40_INTERNAL_7d291cd7_4_k_cu_e6ae0a3d_286964cuda3std3__48in_placeE - _ZN40_INTERNAL_7d291cd7_4_k_cu_e6ae0a3d_286964cuda3std3__45__cpo6cbeginE)
_ZN40_INTERNAL_7d291cd7_4_k_cu_e6ae0a3d_286964cuda3std3__45__cpo6cbeginE:
	.zero		1
	.type		_ZN40_INTERNAL_7d291cd7_4_k_cu_e6ae0a3d_286964cuda3std3__48in_placeE,@object
	.size		_ZN40_INTERNAL_7d291cd7_4_k_cu_e6ae0a3d_286964cuda3std3__48in_placeE,(_ZN40_INTERNAL_7d291cd7_4_k_cu_e6ae0a3d_286964cuda3std6ranges3__45__cpo9iter_moveE - _ZN40_INTERNAL_7d291cd7_4_k_cu_e6ae0a3d_286964cuda3std3__48in_placeE)
_ZN40_INTERNAL_7d291cd7_4_k_cu_e6ae0a3d_286964cuda3std3__48in_placeE:
	.zero		1
	.type		_ZN40_INTERNAL_7d291cd7_4_k_cu_e6ae0a3d_286964cuda3std6ranges3__45__cpo9iter_moveE,@object
	.size		_ZN40_INTERNAL_7d291cd7_4_k_cu_e6ae0a3d_286964cuda3std6ranges3__45__cpo9iter_moveE,(_ZN40_INTERNAL_7d291cd7_4_k_cu_e6ae0a3d_286964cuda3std3__45__cpo5beginE - _ZN40_INTERNAL_7d291cd7_4_k_cu_e6ae0a3d_286964cuda3std6ranges3__45__cpo9iter_moveE)
_ZN40_INTERNAL_7d291cd7_4_k_cu_e6ae0a3d_286964cuda3std6ranges3__45__cpo9iter_moveE:
	.zero		1
	.type		_ZN40_INTERNAL_7d291cd7_4_k_cu_e6ae0a3d_286964cuda3std3__45__cpo5beginE,@object
	.size		_ZN40_INTERNAL_7d291cd7_4_k_cu_e6ae0a3d_286964cuda3std3__45__cpo5beginE,(_ZN40_INTERNAL_7d291cd7_4_k_cu_e6ae0a3d_286964cuda3std3__442_GLOBAL__N__7d291cd7_4_k_cu_e6ae0a3d_286966ignoreE - _ZN40_INTERNAL_7d291cd7_4_k_cu_e6ae0a3d_286964cuda3std3__45__cpo5beginE)
_ZN40_INTERNAL_7d291cd7_4_k_cu_e6ae0a3d_286964cuda3std3__45__cpo5beginE:
	.zero		1
	.type		_ZN40_INTERNAL_7d291cd7_4_k_cu_e6ae0a3d_286964cuda3std3__442_GLOBAL__N__7d291cd7_4_k_cu_e6ae0a3d_286966ignoreE,@object
	.size		_ZN40_INTERNAL_7d291cd7_4_k_cu_e6ae0a3d_286964cuda3std3__442_GLOBAL__N__7d291cd7_4_k_cu_e6ae0a3d_286966ignoreE,(_ZN40_INTERNAL_7d291cd7_4_k_cu_e6ae0a3d_286964cute7productE - _ZN40_INTERNAL_7d291cd7_4_k_cu_e6ae0a3d_286964cuda3std3__442_GLOBAL__N__7d291cd7_4_k_cu_e6ae0a3d_286966ignoreE)
_ZN40_INTERNAL_7d291cd7_4_k_cu_e6ae0a3d_286964cuda3std3__442_GLOBAL__N__7d291cd7_4_k_cu_e6ae0a3d_286966ignoreE:
	.zero		1
	.type		_ZN40_INTERNAL_7d291cd7_4_k_cu_e6ae0a3d_286964cute7productE,@object
	.size		_ZN40_INTERNAL_7d291cd7_4_k_cu_e6ae0a3d_286964cute7productE,(_ZN40_INTERNAL_7d291cd7_4_k_cu_e6ae0a3d_286964cuda3std3__45__cpo3endE - _ZN40_INTERNAL_7d291cd7_4_k_cu_e6ae0a3d_286964cute7productE)
_ZN40_INTERNAL_7d291cd7_4_k_cu_e6ae0a3d_286964cute7productE:
	.zero		1
	.type		_ZN40_INTERNAL_7d291cd7_4_k_cu_e6ae0a3d_286964cuda3std3__45__cpo3endE,@object
	.size		_ZN40_INTERNAL_7d291cd7_4_k_cu_e6ae0a3d_286964cuda3std3__45__cpo3endE,(_ZN40_INTERNAL_7d291cd7_4_k_cu_e6ae0a3d_286964cuda3std3__419piecewise_constructE - _ZN40_INTERNAL_7d291cd7_4_k_cu_e6ae0a3d_286964cuda3std3__45__cpo3endE)
_ZN40_INTERNAL_7d291cd7_4_k_cu_e6ae0a3d_286964cuda3std3__45__cpo3endE:
	.zero		1
	.type		_ZN40_INTERNAL_7d291cd7_4_k_cu_e6ae0a3d_286964cuda3std3__419piecewise_constructE,@object
	.size		_ZN40_INTERNAL_7d291cd7_4_k_cu_e6ae0a3d_286964cuda3std3__419piecewise_constructE,(_ZN40_INTERNAL_7d291cd7_4_k_cu_e6ae0a3d_286964cuda3std3__45__cpo4cendE - _ZN40_INTERNAL_7d291cd7_4_k_cu_e6ae0a3d_286964cuda3std3__419piecewise_constructE)
_ZN40_INTERNAL_7d291cd7_4_k_cu_e6ae0a3d_286964cuda3std3__419piecewise_constructE:
	.zero		1
	.type		_ZN40_INTERNAL_7d291cd7_4_k_cu_e6ae0a3d_286964cuda3std3__45__cpo4cendE,@object
	.size		_ZN40_INTERNAL_7d291cd7_4_k_cu_e6ae0a3d_286964cuda3std3__45__cpo4cendE,(_ZN40_INTERNAL_7d291cd7_4_k_cu_e6ae0a3d_286964cuda3std6ranges3__45__cpo4swapE - _ZN40_INTERNAL_7d291cd7_4_k_cu_e6ae0a3d_286964cuda3std3__45__cpo4cendE)
_ZN40_INTERNAL_7d291cd7_4_k_cu_e6ae0a3d_286964cuda3std3__45__cpo4cendE:
	.zero		1
	.type		_ZN40_INTERNAL_7d291cd7_4_k_cu_e6ae0a3d_286964cuda3std6ranges3__45__cpo4swapE,@object
	.size		_ZN40_INTERNAL_7d291cd7_4_k_cu_e6ae0a3d_286964cuda3std6ranges3__45__cpo4swapE,(.L_10 - _ZN40_INTERNAL_7d291cd7_4_k_cu_e6ae0a3d_286964cuda3std6ranges3__45__cpo4swapE)
_ZN40_INTERNAL_7d291cd7_4_k_cu_e6ae0a3d_286964cuda3std6ranges3__45__cpo4swapE:
	.zero		1
.L_10:


//--------------------- .nv.constant0._ZN7cutlass13device_kernelINS_4gemm6kernel13GemmUniversalIN4cute5tupleIJiiiiEEENS1_10collective13CollectiveMmaINS1_46MainloopSm100TmaUmmaWarpSpecializedBlockScaledILi8ELi2ELi2ENS5_IJNS4_1CILi1EEENSA_ILi2EEESB_EEEEENS5_IJNSA_ILi128EEENSA_ILi64EEESF_EEENS5_IJNS_12float_e4m3_tENS_13float_ue8m0_tEEEENS5_IJNS5_IJlSB_lEEENS4_6LayoutINS5_IJNS5_IJNS5_IJNSA_ILi32EEENSA_ILi4EEEEEEiEEESQ_NS5_IJSB_iEEEEEENS5_IJNS5_IJNS5_IJNSA_ILi16EEESO_EEEiEEENS5_IJNS5_IJNSA_ILi0EEESB_EEENSA_ILi512EEEEEENS5_IJSW_iEEEEEEEEEEESK_S13_NS4_8TiledMMAINS4_8MMA_AtomIJNS4_21SM100_MMA_MXF8F6F4_SSISI_SI_fSJ_Li128ELi64ELNS4_4UMMA5MajorE0ELS18_0ELNS17_7ScaleInE0ELS19_0EEEEEENSM_INS5_IJSB_SB_SB_EEENS5_IJSW_SW_SW_EEEEENS5_IJNS4_10UnderscoreES1F_S1F_EEEEENS5_IJNS4_23SM90_TMA_LOAD_MULTICASTES1I_EEENS5_IJNS4_14ComposedLayoutINS4_7SwizzleILi3ELi4ELi3EEENS4_18smem_ptr_flag_bitsILi8EEENSM_INS5_IJNSA_ILi8EEESF_EEENS5_IJSF_SB_EEEEEEENSM_INS5_IJNS5_IJNS5_IJSP_SB_EEENS5_IJSN_SB_EEEEEESB_NS5_IJSO_SB_EEEEEENS5_IJNS5_IJNS5_IJSU_SY_EEESX_EEESW_NS5_IJSB_SY_EEEEEEEEEEEvNS4_8identityENS5_IJNS4_13SM90_TMA_LOADES26_EEES24_vS25_EENS_8epilogue10collective18CollectiveEpilogueINS29_23Sm100TmaWarpSpecializedILi3ELi2ELi32ELb1ELb0EEEJSH_NS5_IJNSM_ISF_SB_EENSM_ISN_SB_EEEEENS_10bfloat16_tESL_S2H_SL_NS29_6fusion15FusionCallbacksIS2D_NS2I_17LinearCombinationIS2H_fS2H_fLNS_15FloatRoundStyleE2EEESH_S2G_JEEENS4_5SM1004TMEM4LOAD26SM100_TMEM_LOAD_32dp32b32xES26_NS1K_INS1L_ILi2ELi4ELi3EEENS1N_ILi16EEENSM_INS5_IJS1P_SN_EEES1V_EEEENS4_39AutoVectorizingCopyWithAssumedAlignmentILi128EEENS4_14SM90_TMA_STOREES2W_S2Y_S2Y_EEEvvEEEEvNT_6ParamsE --------------------------
	.section	.nv.constant0._ZN7cutlass13device_kernelINS_4gemm6kernel13GemmUniversalIN4cute5tupleIJiiiiEEENS1_10collective13CollectiveMmaINS1_46MainloopSm100TmaUmmaWarpSpecializedBlockScaledILi8ELi2ELi2ENS5_IJNS4_1CILi1EEENSA_ILi2EEESB_EEEEENS5_IJNSA_ILi128EEENSA_ILi64EEESF_EEENS5_IJNS_12float_e4m3_tENS_13float_ue8m0_tEEEENS5_IJNS5_IJlSB_lEEENS4_6LayoutINS5_IJNS5_IJNS5_IJNSA_ILi32EEENSA_ILi4EEEEEEiEEESQ_NS5_IJSB_iEEEEEENS5_IJNS5_IJNS5_IJNSA_ILi16EEESO_EEEiEEENS5_IJNS5_IJNSA_ILi0EEESB_EEENSA_ILi512EEEEEENS5_IJSW_iEEEEEEEEEEESK_S13_NS4_8TiledMMAINS4_8MMA_AtomIJNS4_21SM100_MMA_MXF8F6F4_SSISI_SI_fSJ_Li128ELi64ELNS4_4UMMA5MajorE0ELS18_0ELNS17_7ScaleInE0ELS19_0EEEEEENSM_INS5_IJSB_SB_SB_EEENS5_IJSW_SW_SW_EEEEENS5_IJNS4_10UnderscoreES1F_S1F_EEEEENS5_IJNS4_23SM90_TMA_LOAD_MULTICASTES1I_EEENS5_IJNS4_14ComposedLayoutINS4_7SwizzleILi3ELi4ELi3EEENS4_18smem_ptr_flag_bitsILi8EEENSM_INS5_IJNSA_ILi8EEESF_EEENS5_IJSF_SB_EEEEEEENSM_INS5_IJNS5_IJNS5_IJSP_SB_EEENS5_IJSN_SB_EEEEEESB_NS5_IJSO_SB_EEEEEENS5_IJNS5_IJNS5_IJSU_SY_EEESX_EEESW_NS5_IJSB_SY_EEEEEEEEEEEvNS4_8identityENS5_IJNS4_13SM90_TMA_LOADES26_EEES24_vS25_EENS_8epilogue10collective18CollectiveEpilogueINS29_23Sm100TmaWarpSpecializedILi3ELi2ELi32ELb1ELb0EEEJSH_NS5_IJNSM_ISF_SB_EENSM_ISN_SB_EEEEENS_10bfloat16_tESL_S2H_SL_NS29_6fusion15FusionCallbacksIS2D_NS2I_17LinearCombinationIS2H_fS2H_fLNS_15FloatRoundStyleE2EEESH_S2G_JEEENS4_5SM1004TMEM4LOAD26SM100_TMEM_LOAD_32dp32b32xES26_NS1K_INS1L_ILi2ELi4ELi3EEENS1N_ILi16EEENSM_INS5_IJS1P_SN_EEES1V_EEEENS4_39AutoVectorizingCopyWithAssumedAlignmentILi128EEENS4_14SM90_TMA_STOREES2W_S2Y_S2Y_EEEvvEEEEvNT_6ParamsE,"a",@progbits
	.sectionflags	@""
	.align	4
.nv.constant0._ZN7cutlass13device_kernelINS_4gemm6kernel13GemmUniversalIN4cute5tupleIJiiiiEEENS1_10collective13CollectiveMmaINS1_46MainloopSm100TmaUmmaWarpSpecializedBlockScaledILi8ELi2ELi2ENS5_IJNS4_1CILi1EEENSA_ILi2EEESB_EEEEENS5_IJNSA_ILi128EEENSA_ILi64EEESF_EEENS5_IJNS_12float_e4m3_tENS_13float_ue8m0_tEEEENS5_IJNS5_IJlSB_lEEENS4_6LayoutINS5_IJNS5_IJNS5_IJNSA_ILi32EEENSA_ILi4EEEEEEiEEESQ_NS5_IJSB_iEEEEEENS5_IJNS5_IJNS5_IJNSA_ILi16EEESO_EEEiEEENS5_IJNS5_IJNSA_ILi0EEESB_EEENSA_ILi512EEEEEENS5_IJSW_iEEEEEEEEEEESK_S13_NS4_8TiledMMAINS4_8MMA_AtomIJNS4_21SM100_MMA_MXF8F6F4_SSISI_SI_fSJ_Li128ELi64ELNS4_4UMMA5MajorE0ELS18_0ELNS17_7ScaleInE0ELS19_0EEEEEENSM_INS5_IJSB_SB_SB_EEENS5_IJSW_SW_SW_EEEEENS5_IJNS4_10UnderscoreES1F_S1F_EEEEENS5_IJNS4_23SM90_TMA_LOAD_MULTICASTES1I_EEENS5_IJNS4_14ComposedLayoutINS4_7SwizzleILi3ELi4ELi3EEENS4_18smem_ptr_flag_bitsILi8EEENSM_INS5_IJNSA_ILi8EEESF_EEENS5_IJSF_SB_EEEEEEENSM_INS5_IJNS5_IJNS5_IJSP_SB_EEENS5_IJSN_SB_EEEEEESB_NS5_IJSO_SB_EEEEEENS5_IJNS5_IJNS5_IJSU_SY_EEESX_EEESW_NS5_IJSB_SY_EEEEEEEEEEEvNS4_8identityENS5_IJNS4_13SM90_TMA_LOADES26_EEES24_vS25_EENS_8epilogue10collective18CollectiveEpilogueINS29_23Sm100TmaWarpSpecializedILi3ELi2ELi32ELb1ELb0EEEJSH_NS5_IJNSM_ISF_SB_EENSM_ISN_SB_EEEEENS_10bfloat16_tESL_S2H_SL_NS29_6fusion15FusionCallbacksIS2D_NS2I_17LinearCombinationIS2H_fS2H_fLNS_15FloatRoundStyleE2EEESH_S2G_JEEENS4_5SM1004TMEM4LOAD26SM100_TMEM_LOAD_32dp32b32xES26_NS1K_INS1L_ILi2ELi4ELi3EEENS1N_ILi16EEENSM_INS5_IJS1P_SN_EEES1V_EEEENS4_39AutoVectorizingCopyWithAssumedAlignmentILi128EEENS4_14SM90_TMA_STOREES2W_S2Y_S2Y_EEEvvEEEEvNT_6ParamsE:
	.zero		3968


//--------------------- SYMBOLS --------------------------

	.type		.nv.reservedSmem.offset0,@object
	.size		.nv.reservedSmem.offset0,0x4
	.type		.nv.reservedSmem.cap,@object
	.size		.nv.reservedSmem.cap,0x4
	.type		__assertfail,@function
